	.target	sm_100a

	.elftype	@"ET_EXEC"


//--------------------- .note.nv.tkinfo           --------------------------
	.section	.note.nv.tkinfo,"",@"SHT_NOTE"
	.sectionflags	@"SHF_NOTE_NV_TKINFO"
	.tkinfo
        /*0018*/ 	.word	0x00000002
        /*0030*/ 	.string	""
        /*0030*/ 	.string	"ptxas"
        /*0030*/ 	.string	"Cuda compilation tools, release 13.0, V13.0.88"
        /*0030*/ 	.string	"Build cuda_13.0.r13.0/compiler.36424714_0"
        /*0030*/ 	.string	"-arch sm_100a -m 64 "



//--------------------- .note.nv.cuinfo           --------------------------
	.section	.note.nv.cuinfo,"",@"SHT_NOTE"
	.sectionflags	@"SHF_NOTE_NV_CUINFO"
        /*0018*/ 	.short	0x0002
        /*001a*/ 	.short	0x0064
        /*001c*/ 	.short	0x0082
	.zero		2


//--------------------- .nv.info                  --------------------------
	.section	.nv.info,"",@"SHT_CUDA_INFO"
	.align	4


	//----- nvinfo : EIATTR_REGCOUNT
	.align		4
        /*0000*/ 	.byte	0x04, 0x2f
        /*0002*/ 	.short	(.L_20 - .L_19)
	.align		4
.L_19:
        /*0004*/ 	.word	index@(_ZN7cutlass13device_kernelINS_4gemm6kernel13GemmUniversalIN4cute5tupleIJiiiiEEENS1_10collective13CollectiveMmaINS1_35MainloopSm100TmaUmmaWarpSpecializedILi5ELi2ELi4ENS5_IJNS4_1CILi2EEESB_NSA_ILi1EEEEEEEENS5_IJNSA_ILi64EEENSA_ILi256EEENSA_ILi128EEEEEEaNS5_IJlSC_lEEEaSJ_NS4_8TiledMMAINS4_8MMA_AtomIJNS4_15SM100_MMA_S8_SSIaaiLi64ELi256ELNS4_4UMMA5MajorE0ELSO_0ELNSN_8SaturateE0EEEEEENS4_6LayoutINS5_IJSC_SC_SC_EEENS5_IJNSA_ILi0EEESU_SU_EEEEENS5_IJNS4_10UnderscoreESX_SX_EEEEENS4_23SM90_TMA_LOAD_MULTICASTENS4_14ComposedLayoutINS4_7SwizzleILi3ELi4ELi3EEENS4_18smem_ptr_flag_bitsILi8EEENSS_INS5_IJNSA_ILi8EEESH_EEENS5_IJSH_SC_EEEEEEEvNS4_8identityES10_S1A_vS1B_EENS_8epilogue10collective18CollectiveEpilogueINS1D_23Sm100TmaWarpSpecializedILi4ELi2ELi32ELb0ELb0EEEJSI_NS5_IJNSS_ISF_SC_EES1I_EEEaSJ_aSJ_NS1D_6fusion15FusionCallbacksIS1H_NS1K_17LinearCombinationIaiaiLNS_15FloatRoundStyleE2EEESI_S1J_JEEENS4_5SM1004TMEM4LOAD26SM100_TMEM_LOAD_16dp32b32xENS4_13SM90_TMA_LOADENS11_INS12_ILi2ELi4ELi3EEES15_NSS_INS5_IJS16_SF_EEENS5_IJSF_SC_EEEEEEENS4_39AutoVectorizingCopyWithAssumedAlignmentILi128EEENS4_14SM90_TMA_STOREES1Z_S21_S21_EEEvvEEEEvNT_6ParamsE)
        /*0008*/ 	.word	0x0000005c


	//----- nvinfo : EIATTR_FRAME_SIZE
	.align		4
.L_20:
        /*000c*/ 	.byte	0x04, 0x11
        /*000e*/ 	.short	(.L_22 - .L_21)
	.align		4
.L_21:
        /*0010*/ 	.word	index@($__internal_2_$__cuda_sm10x_tcgen05_guardrail_trap_unallocated_columns_being_dealloced)
        /*0014*/ 	.word	0x00000000


	//----- nvinfo : EIATTR_FRAME_SIZE
	.align		4
.L_22:
        /*0018*/ 	.byte	0x04, 0x11
        /*001a*/ 	.short	(.L_24 - .L_23)
	.align		4
.L_23:
        /*001c*/ 	.word	index@($__internal_1_$__cuda_sm10x_tcgen05_guardrail_trap_phase_invalid_during_alloc)
        /*0020*/ 	.word	0x00000000


	//----- nvinfo : EIATTR_FRAME_SIZE
	.align		4
.L_24:
        /*0024*/ 	.byte	0x04, 0x11
        /*0026*/ 	.short	(.L_26 - .L_25)
	.align		4
.L_25:
        /*0028*/ 	.word	index@($__internal_0_$__cuda_sm10x_tcgen05_guardrail_trap_col_being_dealloced_not_returned_by_alloc)
        /*002c*/ 	.word	0x00000000


	//----- nvinfo : EIATTR_FRAME_SIZE
	.align		4
.L_26:
        /*0030*/ 	.byte	0x04, 0x11
        /*0032*/ 	.short	(.L_28 - .L_27)
	.align		4
.L_27:
        /*0034*/ 	.word	index@(_ZN7cutlass13device_kernelINS_4gemm6kernel13GemmUniversalIN4cute5tupleIJiiiiEEENS1_10collective13CollectiveMmaINS1_35MainloopSm100TmaUmmaWarpSpecializedILi5ELi2ELi4ENS5_IJNS4_1CILi2EEESB_NSA_ILi1EEEEEEEENS5_IJNSA_ILi64EEENSA_ILi256EEENSA_ILi128EEEEEEaNS5_IJlSC_lEEEaSJ_NS4_8TiledMMAINS4_8MMA_AtomIJNS4_15SM100_MMA_S8_SSIaaiLi64ELi256ELNS4_4UMMA5MajorE0ELSO_0ELNSN_8SaturateE0EEEEEENS4_6LayoutINS5_IJSC_SC_SC_EEENS5_IJNSA_ILi0EEESU_SU_EEEEENS5_IJNS4_10UnderscoreESX_SX_EEEEENS4_23SM90_TMA_LOAD_MULTICASTENS4_14ComposedLayoutINS4_7SwizzleILi3ELi4ELi3EEENS4_18smem_ptr_flag_bitsILi8EEENSS_INS5_IJNSA_ILi8EEESH_EEENS5_IJSH_SC_EEEEEEEvNS4_8identityES10_S1A_vS1B_EENS_8epilogue10collective18CollectiveEpilogueINS1D_23Sm100TmaWarpSpecializedILi4ELi2ELi32ELb0ELb0EEEJSI_NS5_IJNSS_ISF_SC_EES1I_EEEaSJ_aSJ_NS1D_6fusion15FusionCallbacksIS1H_NS1K_17LinearCombinationIaiaiLNS_15FloatRoundStyleE2EEESI_S1J_JEEENS4_5SM1004TMEM4LOAD26SM100_TMEM_LOAD_16dp32b32xENS4_13SM90_TMA_LOADENS11_INS12_ILi2ELi4ELi3EEES15_NSS_INS5_IJS16_SF_EEENS5_IJSF_SC_EEEEEEENS4_39AutoVectorizingCopyWithAssumedAlignmentILi128EEENS4_14SM90_TMA_STOREES1Z_S21_S21_EEEvvEEEEvNT_6ParamsE)
        /*0038*/ 	.word	0x00000000


	//----- nvinfo : EIATTR_MIN_STACK_SIZE
	.align		4
.L_28:
        /*003c*/ 	.byte	0x04, 0x12
        /*003e*/ 	.short	(.L_30 - .L_29)
	.align		4
.L_29:
        /*0040*/ 	.word	index@(_ZN7cutlass13device_kernelINS_4gemm6kernel13GemmUniversalIN4cute5tupleIJiiiiEEENS1_10collective13CollectiveMmaINS1_35MainloopSm100TmaUmmaWarpSpecializedILi5ELi2ELi4ENS5_IJNS4_1CILi2EEESB_NSA_ILi1EEEEEEEENS5_IJNSA_ILi64EEENSA_ILi256EEENSA_ILi128EEEEEEaNS5_IJlSC_lEEEaSJ_NS4_8TiledMMAINS4_8MMA_AtomIJNS4_15SM100_MMA_S8_SSIaaiLi64ELi256ELNS4_4UMMA5MajorE0ELSO_0ELNSN_8SaturateE0EEEEEENS4_6LayoutINS5_IJSC_SC_SC_EEENS5_IJNSA_ILi0EEESU_SU_EEEEENS5_IJNS4_10UnderscoreESX_SX_EEEEENS4_23SM90_TMA_LOAD_MULTICASTENS4_14ComposedLayoutINS4_7SwizzleILi3ELi4ELi3EEENS4_18smem_ptr_flag_bitsILi8EEENSS_INS5_IJNSA_ILi8EEESH_EEENS5_IJSH_SC_EEEEEEEvNS4_8identityES10_S1A_vS1B_EENS_8epilogue10collective18CollectiveEpilogueINS1D_23Sm100TmaWarpSpecializedILi4ELi2ELi32ELb0ELb0EEEJSI_NS5_IJNSS_ISF_SC_EES1I_EEEaSJ_aSJ_NS1D_6fusion15FusionCallbacksIS1H_NS1K_17LinearCombinationIaiaiLNS_15FloatRoundStyleE2EEESI_S1J_JEEENS4_5SM1004TMEM4LOAD26SM100_TMEM_LOAD_16dp32b32xENS4_13SM90_TMA_LOADENS11_INS12_ILi2ELi4ELi3EEES15_NSS_INS5_IJS16_SF_EEENS5_IJSF_SC_EEEEEEENS4_39AutoVectorizingCopyWithAssumedAlignmentILi128EEENS4_14SM90_TMA_STOREES1Z_S21_S21_EEEvvEEEEvNT_6ParamsE)
        /*0044*/ 	.word	0x00000000
.L_30:


//--------------------- .nv.compat                --------------------------
	.section	.nv.compat,"",@"SHT_CUDA_COMPAT_INFO"
	.align	4
        /*0000*/ 	.byte	0x02, 0x09, 0x01, 0x00, 0x02, 0x02, 0x03, 0x00, 0x02, 0x05, 0x06, 0x00, 0x03, 0x07, 0x01, 0x01
        /*0010*/ 	.byte	0x02, 0x03, 0x01, 0x00, 0x02, 0x06, 0x01, 0x00, 0x04, 0x0b, 0x08, 0x00, 0x01, 0x00, 0x00, 0x00
        /*0020*/ 	.byte	0x00, 0x00, 0x00, 0x00


//--------------------- .nv.info._ZN7cutlass13device_kernelINS_4gemm6kernel13GemmUniversalIN4cute5tupleIJiiiiEEENS1_10collective13CollectiveMmaINS1_35MainloopSm100TmaUmmaWarpSpecializedILi5ELi2ELi4ENS5_IJNS4_1CILi2EEESB_NSA_ILi1EEEEEEEENS5_IJNSA_ILi64EEENSA_ILi256EEENSA_ILi128EEEEEEaNS5_IJlSC_lEEEaSJ_NS4_8TiledMMAINS4_8MMA_AtomIJNS4_15SM100_MMA_S8_SSIaaiLi64ELi256ELNS4_4UMMA5MajorE0ELSO_0ELNSN_8SaturateE0EEEEEENS4_6LayoutINS5_IJSC_SC_SC_EEENS5_IJNSA_ILi0EEESU_SU_EEEEENS5_IJNS4_10UnderscoreESX_SX_EEEEENS4_23SM90_TMA_LOAD_MULTICASTENS4_14ComposedLayoutINS4_7SwizzleILi3ELi4ELi3EEENS4_18smem_ptr_flag_bitsILi8EEENSS_INS5_IJNSA_ILi8EEESH_EEENS5_IJSH_SC_EEEEEEEvNS4_8identityES10_S1A_vS1B_EENS_8epilogue10collective18CollectiveEpilogueINS1D_23Sm100TmaWarpSpecializedILi4ELi2ELi32ELb0ELb0EEEJSI_NS5_IJNSS_ISF_SC_EES1I_EEEaSJ_aSJ_NS1D_6fusion15FusionCallbacksIS1H_NS1K_17LinearCombinationIaiaiLNS_15FloatRoundStyleE2EEESI_S1J_JEEENS4_5SM1004TMEM4LOAD26SM100_TMEM_LOAD_16dp32b32xENS4_13SM90_TMA_LOADENS11_INS12_ILi2ELi4ELi3EEES15_NSS_INS5_IJS16_SF_EEENS5_IJSF_SC_EEEEEEENS4_39AutoVectorizingCopyWithAssumedAlignmentILi128EEENS4_14SM90_TMA_STOREES1Z_S21_S21_EEEvvEEEEvNT_6ParamsE --------------------------
	.section	.nv.info._ZN7cutlass13device_kernelINS_4gemm6kernel13GemmUniversalIN4cute5tupleIJiiiiEEENS1_10collective13CollectiveMmaINS1_35MainloopSm100TmaUmmaWarpSpecializedILi5ELi2ELi4ENS5_IJNS4_1CILi2EEESB_NSA_ILi1EEEEEEEENS5_IJNSA_ILi64EEENSA_ILi256EEENSA_ILi128EEEEEEaNS5_IJlSC_lEEEaSJ_NS4_8TiledMMAINS4_8MMA_AtomIJNS4_15SM100_MMA_S8_SSIaaiLi64ELi256ELNS4_4UMMA5MajorE0ELSO_0ELNSN_8SaturateE0EEEEEENS4_6LayoutINS5_IJSC_SC_SC_EEENS5_IJNSA_ILi0EEESU_SU_EEEEENS5_IJNS4_10UnderscoreESX_SX_EEEEENS4_23SM90_TMA_LOAD_MULTICASTENS4_14ComposedLayoutINS4_7SwizzleILi3ELi4ELi3EEENS4_18smem_ptr_flag_bitsILi8EEENSS_INS5_IJNSA_ILi8EEESH_EEENS5_IJSH_SC_EEEEEEEvNS4_8identityES10_S1A_vS1B_EENS_8epilogue10collective18CollectiveEpilogueINS1D_23Sm100TmaWarpSpecializedILi4ELi2ELi32ELb0ELb0EEEJSI_NS5_IJNSS_ISF_SC_EES1I_EEEaSJ_aSJ_NS1D_6fusion15FusionCallbacksIS1H_NS1K_17LinearCombinationIaiaiLNS_15FloatRoundStyleE2EEESI_S1J_JEEENS4_5SM1004TMEM4LOAD26SM100_TMEM_LOAD_16dp32b32xENS4_13SM90_TMA_LOADENS11_INS12_ILi2ELi4ELi3EEES15_NSS_INS5_IJS16_SF_EEENS5_IJSF_SC_EEEEEEENS4_39AutoVectorizingCopyWithAssumedAlignmentILi128EEENS4_14SM90_TMA_STOREES1Z_S21_S21_EEEvvEEEEvNT_6ParamsE,"",@"SHT_CUDA_INFO"
	.sectionflags	@""
	.align	4


	//----- nvinfo : EIATTR_CUDA_API_VERSION
	.align		4
        /*0000*/ 	.byte	0x04, 0x37
        /*0002*/ 	.short	(.L_32 - .L_31)
.L_31:
        /*0004*/ 	.word	0x00000082


	//----- nvinfo : EIATTR_KPARAM_INFO
	.align		4
.L_32:
        /*0008*/ 	.byte	0x04, 0x17
        /*000a*/ 	.short	(.L_34 - .L_33)
.L_33:
        /*000c*/ 	.word	0x00000000
        /*0010*/ 	.short	0x0000
        /*0012*/ 	.short	0x0000
        /*0014*/ 	.byte	0x00, 0xf0, 0x01, 0x20


	//----- nvinfo : EIATTR_AT_ENTRY_FRAGMENTS
	.align		4
.L_34:
        /*0018*/ 	.byte	0x04, 0x4f
        /*001a*/ 	.short	(.L_36 - .L_35)


	//   ....[0]....
.L_35:
        /*001c*/ 	.word	0x00000006


	//----- nvinfo : EIATTR_RESERVED_SMEM_USED
	.align		4
.L_36:
        /*0020*/ 	.byte	0x01, 0x41
	.zero		2


	//----- nvinfo : EIATTR_SPARSE_MMA_MASK
	.align		4
        /*0024*/ 	.byte	0x03, 0x50
        /*0026*/ 	.short	0x0000


	//----- nvinfo : EIATTR_TCGEN05_1CTA_USED
	.align		4
        /*0028*/ 	.byte	0x01, 0x51
	.zero		2


	//----- nvinfo : EIATTR_MAXREG_COUNT
	.align		4
        /*002c*/ 	.byte	0x03, 0x1b
        /*002e*/ 	.short	0x00ff


	//----- nvinfo : EIATTR_NUM_BARRIERS
	.align		4
        /*0030*/ 	.byte	0x02, 0x4c
        /*0032*/ 	.byte	0x07
	.zero		1


	//----- nvinfo : EIATTR_EXTERNS
	.align		4
        /*0034*/ 	.byte	0x04, 0x0f
        /*0036*/ 	.short	(.L_38 - .L_37)


	//   ....[0]....
	.align		4
.L_37:
        /*0038*/ 	.word	index@(__assertfail)


	//----- nvinfo : EIATTR_MERCURY_ISA_VERSION
	.align		4
.L_38:
        /*003c*/ 	.byte	0x03, 0x5f
        /*003e*/ 	.short	0x0101


	//----- nvinfo : EIATTR_INT_WARP_WIDE_INSTR_OFFSETS
	.align		4
        /*0040*/ 	.byte	0x04, 0x31
        /*0042*/ 	.short	(.L_40 - .L_39)


	//   ....[0]....
.L_39:
        /*0044*/ 	.word	0x00003f20


	//   ....[1]....
        /*0048*/ 	.word	0x00003f50


	//   ....[2]....
        /*004c*/ 	.word	0x00003f70


	//   ....[3]....
        /*0050*/ 	.word	0x00004ab0


	//   ....[4]....
        /*0054*/ 	.word	0x00004b20


	//   ....[5]....
        /*0058*/ 	.word	0x00004c00


	//   ....[6]....
        /*005c*/ 	.word	0x00004c80


	//   ....[7]....
        /*0060*/ 	.word	0x00004d80


	//   ....[8]....
        /*0064*/ 	.word	0x00004e00


	//   ....[9]....
        /*0068*/ 	.word	0x00004ef0


	//   ....[10]....
        /*006c*/ 	.word	0x00004fa0


	//----- nvinfo : EIATTR_COOP_GROUP_MASK_REGIDS
	.align		4
.L_40:
        /*0070*/ 	.byte	0x04, 0x29
        /*0072*/ 	.short	(.L_42 - .L_41)


	//   ....[0]....
.L_41:
        /*0074*/ 	.word	0xffffffff


	//   ....[1]....
        /*0078*/ 	.word	0xffffffff


	//   ....[2]....
        /*007c*/ 	.word	0xffffffff


	//   ....[3]....
        /*0080*/ 	.word	0xffffffff


	//   ....[4]....
        /*0084*/ 	.word	0xffffffff


	//   ....[5]....
        /*0088*/ 	.word	0xffffffff


	//   ....[6]....
        /*008c*/ 	.word	0xffffffff


	//   ....[7]....
        /*0090*/ 	.word	0xffffffff


	//   ....[8]....
        /*0094*/ 	.word	0xffffffff


	//   ....[9]....
        /*0098*/ 	.word	0xffffffff


	//   ....[10]....
        /*009c*/ 	.word	0xffffffff


	//   ....[11]....
        /*00a0*/ 	.word	0xffffffff


	//   ....[12]....
        /*00a4*/ 	.word	0xffffffff


	//   ....[13]....
        /*00a8*/ 	.word	0xffffffff


	//----- nvinfo : EIATTR_COOP_GROUP_INSTR_OFFSETS
	.align		4
.L_42:
        /*00ac*/ 	.byte	0x04, 0x28
        /*00ae*/ 	.short	(.L_44 - .L_43)


	//   ....[0]....
.L_43:
        /*00b0*/ 	.word	0x00000080


	//   ....[1]....
        /*00b4*/ 	.word	0x000004f0


	//   ....[2]....
        /*00b8*/ 	.word	0x000006c0


	//   ....[3]....
        /*00bc*/ 	.word	0x00000860


	//   ....[4]....
        /*00c0*/ 	.word	0x00000960


	//   ....[5]....
        /*00c4*/ 	.word	0x00000ad0


	//   ....[6]....
        /*00c8*/ 	.word	0x00000c70


	//   ....[7]....
        /*00cc*/ 	.word	0x00000e20


	//   ....[8]....
        /*00d0*/ 	.word	0x000021c0


	//   ....[9]....
        /*00d4*/ 	.word	0x00003110


	//   ....[10]....
        /*00d8*/ 	.word	0x00003320


	//   ....[11]....
        /*00dc*/ 	.word	0x00003350


	//   ....[12]....
        /*00e0*/ 	.word	0x00003e00


	//   ....[13]....
        /*00e4*/ 	.word	0x00004030


	//----- nvinfo : EIATTR_VRC_CTA_INIT_COUNT
	.align		4
.L_44:
        /*00e8*/ 	.byte	0x02, 0x4a
        /*00ea*/ 	.byte	0x80
	.zero		1


	//----- nvinfo : EIATTR_SYSCALL_OFFSETS
	.align		4
        /*00ec*/ 	.byte	0x04, 0x46
        /*00ee*/ 	.short	(.L_46 - .L_45)


	//   ....[0]....
.L_45:
        /*00f0*/ 	.word	0x00005c30


	//   ....[1]....
        /*00f4*/ 	.word	0x00005d70


	//   ....[2]....
        /*00f8*/ 	.word	0x000065a0


	//   ....[3]....
        /*00fc*/ 	.word	0x00007340


	//   ....[4]....
        /*0100*/ 	.word	0x00008090


	//   ....[5]....
        /*0104*/ 	.word	0x00008e00


	//----- nvinfo : EIATTR_MBARRIER_INSTR_OFFSETS
	.align		4
.L_46:
        /*0108*/ 	.byte	0x04, 0x39
        /*010a*/ 	.short	(.L_48 - .L_47)


	//   ....[0]....
.L_47:
        /*010c*/ 	.word	0x00000610
        /*0110*/ 	.word	0x000000ff
        /*0114*/ 	.word	0x00000000
        /*0118*/ 	.short	0x0100
        /*011a*/ 	.byte	0x04
	.zero		1


	//   ....[1]....
        /*011c*/ 	.word	0x00000620
        /*0120*/ 	.word	0x000000ff
        /*0124*/ 	.word	0x00000028
        /*0128*/ 	.short	0x0100
        /*012a*/ 	.byte	0x04
	.zero		1


	//   ....[2]....
        /*012c*/ 	.word	0x00000630
        /*0130*/ 	.word	0x000000ff
        /*0134*/ 	.word	0x00000008
        /*0138*/ 	.short	0x0100
        /*013a*/ 	.byte	0x04
	.zero		1


	//   ....[3]....
        /*013c*/ 	.word	0x00000640
        /*0140*/ 	.word	0x000000ff
        /*0144*/ 	.word	0x00000030
        /*0148*/ 	.short	0x0100
        /*014a*/ 	.byte	0x04
	.zero		1


	//   ....[4]....
        /*014c*/ 	.word	0x00000650
        /*0150*/ 	.word	0x000000ff
        /*0154*/ 	.word	0x00000010
        /*0158*/ 	.short	0x0100
        /*015a*/ 	.byte	0x04
	.zero		1


	//   ....[5]....
        /*015c*/ 	.word	0x00000660
        /*0160*/ 	.word	0x000000ff
        /*0164*/ 	.word	0x00000038
        /*0168*/ 	.short	0x0100
        /*016a*/ 	.byte	0x04
	.zero		1


	//   ....[6]....
        /*016c*/ 	.word	0x00000670
        /*0170*/ 	.word	0x000000ff
        /*0174*/ 	.word	0x00000018
        /*0178*/ 	.short	0x0100
        /*017a*/ 	.byte	0x04
	.zero		1


	//   ....[7]....
        /*017c*/ 	.word	0x00000680
        /*0180*/ 	.word	0x000000ff
        /*0184*/ 	.word	0x00000040
        /*0188*/ 	.short	0x0100
        /*018a*/ 	.byte	0x04
	.zero		1


	//   ....[8]....
        /*018c*/ 	.word	0x00000690
        /*0190*/ 	.word	0x000000ff
        /*0194*/ 	.word	0x00000020
        /*0198*/ 	.short	0x0100
        /*019a*/ 	.byte	0x04
	.zero		1


	//   ....[9]....
        /*019c*/ 	.word	0x000006a0
        /*01a0*/ 	.word	0x000000ff
        /*01a4*/ 	.word	0x00000048
        /*01a8*/ 	.short	0x0100
        /*01aa*/ 	.byte	0x04
	.zero		1


	//   ....[10]....
        /*01ac*/ 	.word	0x000007d0
        /*01b0*/ 	.word	0x000000ff
        /*01b4*/ 	.word	0x00000050
        /*01b8*/ 	.short	0x0100
        /*01ba*/ 	.byte	0x04
	.zero		1


	//   ....[11]....
        /*01bc*/ 	.word	0x000007e0
        /*01c0*/ 	.word	0x000000ff
        /*01c4*/ 	.word	0x00000070
        /*01c8*/ 	.short	0x0100
        /*01ca*/ 	.byte	0x04
	.zero		1


	//   ....[12]....
        /*01cc*/ 	.word	0x000007f0
        /*01d0*/ 	.word	0x000000ff
        /*01d4*/ 	.word	0x00000058
        /*01d8*/ 	.short	0x0100
        /*01da*/ 	.byte	0x04
	.zero		1


	//   ....[13]....
        /*01dc*/ 	.word	0x00000800
        /*01e0*/ 	.word	0x000000ff
        /*01e4*/ 	.word	0x00000078
        /*01e8*/ 	.short	0x0100
        /*01ea*/ 	.byte	0x04
	.zero		1


	//   ....[14]....
        /*01ec*/ 	.word	0x00000810
        /*01f0*/ 	.word	0x000000ff
        /*01f4*/ 	.word	0x00000060
        /*01f8*/ 	.short	0x0100
        /*01fa*/ 	.byte	0x04
	.zero		1


	//   ....[15]....
        /*01fc*/ 	.word	0x00000820
        /*0200*/ 	.word	0x000000ff
        /*0204*/ 	.word	0x00000080
        /*0208*/ 	.short	0x0100
        /*020a*/ 	.byte	0x04
	.zero		1


	//   ....[16]....
        /*020c*/ 	.word	0x00000830
        /*0210*/ 	.word	0x000000ff
        /*0214*/ 	.word	0x00000068
        /*0218*/ 	.short	0x0100
        /*021a*/ 	.byte	0x04
	.zero		1


	//   ....[17]....
        /*021c*/ 	.word	0x00000840
        /*0220*/ 	.word	0x000000ff
        /*0224*/ 	.word	0x00000088
        /*0228*/ 	.short	0x0100
        /*022a*/ 	.byte	0x04
	.zero		1


	//   ....[18]....
        /*022c*/ 	.word	0x00000930
        /*0230*/ 	.word	0x000000ff
        /*0234*/ 	.word	0x00000090
        /*0238*/ 	.short	0x0100
        /*023a*/ 	.byte	0x06
	.zero		1


	//   ....[19]....
        /*023c*/ 	.word	0x00000940
        /*0240*/ 	.word	0x000000ff
        /*0244*/ 	.word	0x00000098
        /*0248*/ 	.short	0x0100
        /*024a*/ 	.byte	0x06
	.zero		1


	//   ....[20]....
        /*024c*/ 	.word	0x00000a80
        /*0250*/ 	.word	0x000000ff
        /*0254*/ 	.word	0x000000a0
        /*0258*/ 	.short	0x0100
        /*025a*/ 	.byte	0x06
	.zero		1


	//   ....[21]....
        /*025c*/ 	.word	0x00000a90
        /*0260*/ 	.word	0x000000ff
        /*0264*/ 	.word	0x000000b0
        /*0268*/ 	.short	0x0100
        /*026a*/ 	.byte	0x06
	.zero		1


	//   ....[22]....
        /*026c*/ 	.word	0x00000aa0
        /*0270*/ 	.word	0x000000ff
        /*0274*/ 	.word	0x000000a8
        /*0278*/ 	.short	0x0100
        /*027a*/ 	.byte	0x06
	.zero		1


	//   ....[23]....
        /*027c*/ 	.word	0x00000ab0
        /*0280*/ 	.word	0x000000ff
        /*0284*/ 	.word	0x000000b8
        /*0288*/ 	.short	0x0100
        /*028a*/ 	.byte	0x06
	.zero		1


	//   ....[24]....
        /*028c*/ 	.word	0x00000be0
        /*0290*/ 	.word	0x000000ff
        /*0294*/ 	.word	0x000000c0
        /*0298*/ 	.short	0x0100
        /*029a*/ 	.byte	0x04
	.zero		1


	//   ....[25]....
        /*029c*/ 	.word	0x00000bf0
        /*02a0*/ 	.word	0x000000ff
        /*02a4*/ 	.word	0x000000e0
        /*02a8*/ 	.short	0x0100
        /*02aa*/ 	.byte	0x04
	.zero		1


	//   ....[26]....
        /*02ac*/ 	.word	0x00000c00
        /*02b0*/ 	.word	0x000000ff
        /*02b4*/ 	.word	0x000000c8
        /*02b8*/ 	.short	0x0100
        /*02ba*/ 	.byte	0x04
	.zero		1


	//   ....[27]....
        /*02bc*/ 	.word	0x00000c10
        /*02c0*/ 	.word	0x000000ff
        /*02c4*/ 	.word	0x000000e8
        /*02c8*/ 	.short	0x0100
        /*02ca*/ 	.byte	0x04
	.zero		1


	//   ....[28]....
        /*02cc*/ 	.word	0x00000c20
        /*02d0*/ 	.word	0x000000ff
        /*02d4*/ 	.word	0x000000d0
        /*02d8*/ 	.short	0x0100
        /*02da*/ 	.byte	0x04
	.zero		1


	//   ....[29]....
        /*02dc*/ 	.word	0x00000c30
        /*02e0*/ 	.word	0x000000ff
        /*02e4*/ 	.word	0x000000f0
        /*02e8*/ 	.short	0x0100
        /*02ea*/ 	.byte	0x04
	.zero		1


	//   ....[30]....
        /*02ec*/ 	.word	0x00000c40
        /*02f0*/ 	.word	0x000000ff
        /*02f4*/ 	.word	0x000000d8
        /*02f8*/ 	.short	0x0100
        /*02fa*/ 	.byte	0x04
	.zero		1


	//   ....[31]....
        /*02fc*/ 	.word	0x00000c50
        /*0300*/ 	.word	0x000000ff
        /*0304*/ 	.word	0x000000f8
        /*0308*/ 	.short	0x0100
        /*030a*/ 	.byte	0x04
	.zero		1


	//   ....[32]....
        /*030c*/ 	.word	0x00000d40
        /*0310*/ 	.word	0x000000ff
        /*0314*/ 	.word	0x00000100
        /*0318*/ 	.short	0x0100
        /*031a*/ 	.byte	0x04
	.zero		1


	//   ....[33]....
        /*031c*/ 	.word	0x00000d50
        /*0320*/ 	.word	0x000000ff
        /*0324*/ 	.word	0x00000110
        /*0328*/ 	.short	0x0100
        /*032a*/ 	.byte	0x04
	.zero		1


	//   ....[34]....
        /*032c*/ 	.word	0x00000d60
        /*0330*/ 	.word	0x000000ff
        /*0334*/ 	.word	0x00000108
        /*0338*/ 	.short	0x0100
        /*033a*/ 	.byte	0x04
	.zero		1


	//   ....[35]....
        /*033c*/ 	.word	0x00000d70
        /*0340*/ 	.word	0x000000ff
        /*0344*/ 	.word	0x00000118
        /*0348*/ 	.short	0x0100
        /*034a*/ 	.byte	0x04
	.zero		1


	//   ....[36]....
        /*034c*/ 	.word	0x00001a10
        /*0350*/ 	.word	0x00000000
        /*0354*/ 	.word	0x00000110
        /*0358*/ 	.short	0x010a
        /*035a*/ 	.byte	0xff
	.zero		1


	//   ....[37]....
        /*035c*/ 	.word	0x00001a40
        /*0360*/ 	.word	0x00000000
        /*0364*/ 	.word	0x00000100
        /*0368*/ 	.short	0x0101
        /*036a*/ 	.byte	0xff
	.zero		1


	//   ....[38]....
        /*036c*/ 	.word	0x00001b20
        /*0370*/ 	.word	0x000000ff
        /*0374*/ 	.word	0x00000028
        /*0378*/ 	.short	0x010a
        /*037a*/ 	.byte	0x04
	.zero		1


	//   ....[39]....
        /*037c*/ 	.word	0x00001ba0
        /*0380*/ 	.word	0x000000ff
        /*0384*/ 	.word	0x00000028
        /*0388*/ 	.short	0x010a
        /*038a*/ 	.byte	0x21
	.zero		1


	//   ....[40]....
        /*038c*/ 	.word	0x00001d30
        /*0390*/ 	.word	0x000000ff
        /*0394*/ 	.word	0x00000028
        /*0398*/ 	.short	0x010a
        /*039a*/ 	.byte	0x08
	.zero		1


	//   ....[41]....
        /*039c*/ 	.word	0x00001e60
        /*03a0*/ 	.word	0x000000ff
        /*03a4*/ 	.word	0x00000098
        /*03a8*/ 	.short	0x0101
        /*03aa*/ 	.byte	0x06
	.zero		1


	//   ....[42]....
        /*03ac*/ 	.word	0x00001e80
        /*03b0*/ 	.word	0x000000ff
        /*03b4*/ 	.word	0x00000028
        /*03b8*/ 	.short	0x010a
        /*03ba*/ 	.byte	0x04
	.zero		1


	//   ....[43]....
        /*03bc*/ 	.word	0x00001f00
        /*03c0*/ 	.word	0x000000ff
        /*03c4*/ 	.word	0x00000028
        /*03c8*/ 	.short	0x010a
        /*03ca*/ 	.byte	0x11
	.zero		1


	//   ....[44]....
        /*03cc*/ 	.word	0x00002090
        /*03d0*/ 	.word	0x000000ff
        /*03d4*/ 	.word	0x00000028
        /*03d8*/ 	.short	0x010a
        /*03da*/ 	.byte	0x07
	.zero		1


	//   ....[45]....
        /*03dc*/ 	.word	0x000021f0
        /*03e0*/ 	.word	0x00000003
        /*03e4*/ 	.word	0x000000a0
        /*03e8*/ 	.short	0x010a
        /*03ea*/ 	.byte	0xff
	.zero		1


	//   ....[46]....
        /*03ec*/ 	.word	0x00002340
        /*03f0*/ 	.word	0x00000000
        /*03f4*/ 	.word	0x00000000
        /*03f8*/ 	.short	0x0101
        /*03fa*/ 	.byte	0xff
	.zero		1


	//   ....[47]....
        /*03fc*/ 	.word	0x00002900
        /*0400*/ 	.word	0x000000ff
        /*0404*/ 	.word	0x00000000
        /*0408*/ 	.short	0x010a
        /*040a*/ 	.byte	0x04
	.zero		1


	//   ....[48]....
        /*040c*/ 	.word	0x00002990
        /*0410*/ 	.word	0x000000ff
        /*0414*/ 	.word	0x00000000
        /*0418*/ 	.short	0x010a
        /*041a*/ 	.byte	0x05
	.zero		1


	//   ....[49]....
        /*041c*/ 	.word	0x00002a20
        /*0420*/ 	.word	0x000000ff
        /*0424*/ 	.word	0x00000000
        /*0428*/ 	.short	0x010a
        /*042a*/ 	.byte	0x05
	.zero		1


	//   ....[50]....
        /*042c*/ 	.word	0x00002ab0
        /*0430*/ 	.word	0x000000ff
        /*0434*/ 	.word	0x00000000
        /*0438*/ 	.short	0x010a
        /*043a*/ 	.byte	0x05
	.zero		1


	//   ....[51]....
        /*043c*/ 	.word	0x00002b50
        /*0440*/ 	.word	0x00000000
        /*0444*/ 	.word	0x00000000
        /*0448*/ 	.short	0x010a
        /*044a*/ 	.byte	0xff
	.zero		1


	//   ....[52]....
        /*044c*/ 	.word	0x00002c70
        /*0450*/ 	.word	0x00000002
        /*0454*/ 	.word	0x00000100
        /*0458*/ 	.short	0x010a
        /*045a*/ 	.byte	0xff
	.zero		1


	//   ....[53]....
        /*045c*/ 	.word	0x00002ce0
        /*0460*/ 	.word	0x00000002
        /*0464*/ 	.word	0x00000000
        /*0468*/ 	.short	0x0101
        /*046a*/ 	.byte	0xff
	.zero		1


	//   ....[54]....
        /*046c*/ 	.word	0x00002d00
        /*0470*/ 	.word	0x000000ff
        /*0474*/ 	.word	0x000000b0
        /*0478*/ 	.short	0x010a
        /*047a*/ 	.byte	0x04
	.zero		1


	//   ....[55]....
        /*047c*/ 	.word	0x00002e20
        /*0480*/ 	.word	0x00000002
        /*0484*/ 	.word	0x000000a0
        /*0488*/ 	.short	0x010a
        /*048a*/ 	.byte	0xff
	.zero		1


	//   ....[56]....
        /*048c*/ 	.word	0x00002f20
        /*0490*/ 	.word	0x00000002
        /*0494*/ 	.word	0x00000000
        /*0498*/ 	.short	0x0101
        /*049a*/ 	.byte	0xff
	.zero		1


	//   ....[57]....
        /*049c*/ 	.word	0x00002fb0
        /*04a0*/ 	.word	0x000000ff
        /*04a4*/ 	.word	0x000000b0
        /*04a8*/ 	.short	0x0106
        /*04aa*/ 	.byte	0x04
	.zero		1


	//   ....[58]....
        /*04ac*/ 	.word	0x00002fd0
        /*04b0*/ 	.word	0x000000ff
        /*04b4*/ 	.word	0x000000b0
        /*04b8*/ 	.short	0x010a
        /*04ba*/ 	.byte	0x04
	.zero		1


	//   ....[59]....
        /*04bc*/ 	.word	0x00003060
        /*04c0*/ 	.word	0x000000ff
        /*04c4*/ 	.word	0x000000b0
        /*04c8*/ 	.short	0x0106
        /*04ca*/ 	.byte	0x07
	.zero		1


	//   ....[60]....
        /*04cc*/ 	.word	0x000030a0
        /*04d0*/ 	.word	0x00000000
        /*04d4*/ 	.word	0x000000b0
        /*04d8*/ 	.short	0x010a
        /*04da*/ 	.byte	0xff
	.zero		1


	//   ....[61]....
        /*04dc*/ 	.word	0x000035f0
        /*04e0*/ 	.word	0x00000000
        /*04e4*/ 	.word	0x000000a0
        /*04e8*/ 	.short	0x010a
        /*04ea*/ 	.byte	0xff
	.zero		1


	//   ....[62]....
        /*04ec*/ 	.word	0x000036f0
        /*04f0*/ 	.word	0x00000003
        /*04f4*/ 	.word	0x00000000
        /*04f8*/ 	.short	0x0101
        /*04fa*/ 	.byte	0xff
	.zero		1


	//   ....[63]....
        /*04fc*/ 	.word	0x00003700
        /*0500*/ 	.word	0x000000ff
        /*0504*/ 	.word	0x00000000
        /*0508*/ 	.short	0x010a
        /*050a*/ 	.byte	0x04
	.zero		1


	//   ....[64]....
        /*050c*/ 	.word	0x00003780
        /*0510*/ 	.word	0x000000ff
        /*0514*/ 	.word	0x000000e0
        /*0518*/ 	.short	0x010a
        /*051a*/ 	.byte	0x1f
	.zero		1


	//   ....[65]....
        /*051c*/ 	.word	0x00003860
        /*0520*/ 	.word	0x000000ff
        /*0524*/ 	.word	0x00000000
        /*0528*/ 	.short	0x010a
        /*052a*/ 	.byte	0x05
	.zero		1


	//   ....[66]....
        /*052c*/ 	.word	0x000039a0
        /*0530*/ 	.word	0x000000ff
        /*0534*/ 	.word	0x00000000
        /*0538*/ 	.short	0x010a
        /*053a*/ 	.byte	0x04
	.zero		1


	//   ....[67]....
        /*053c*/ 	.word	0x00003c30
        /*0540*/ 	.word	0x000000ff
        /*0544*/ 	.word	0x00000000
        /*0548*/ 	.short	0x010a
        /*054a*/ 	.byte	0x04
	.zero		1


	//   ....[68]....
        /*054c*/ 	.word	0x00003cc0
        /*0550*/ 	.word	0x000000ff
        /*0554*/ 	.word	0x00000000
        /*0558*/ 	.short	0x010a
        /*055a*/ 	.byte	0x05
	.zero		1


	//   ....[69]....
        /*055c*/ 	.word	0x00003d50
        /*0560*/ 	.word	0x000000ff
        /*0564*/ 	.word	0x00000000
        /*0568*/ 	.short	0x010a
        /*056a*/ 	.byte	0x05
	.zero		1


	//   ....[70]....
        /*056c*/ 	.word	0x00003de0
        /*0570*/ 	.word	0x000000ff
        /*0574*/ 	.word	0x00000000
        /*0578*/ 	.short	0x010a
        /*057a*/ 	.byte	0x04
	.zero		1


	//   ....[71]....
        /*057c*/ 	.word	0x000042b0
        /*0580*/ 	.word	0x0000000c
        /*0584*/ 	.word	0x000000a0
        /*0588*/ 	.short	0x010a
        /*058a*/ 	.byte	0xff
	.zero		1


	//   ....[72]....
        /*058c*/ 	.word	0x00004420
        /*0590*/ 	.word	0x00000000
        /*0594*/ 	.word	0x00000000
        /*0598*/ 	.short	0x0101
        /*059a*/ 	.byte	0xff
	.zero		1


	//   ....[73]....
        /*059c*/ 	.word	0x000048b0
        /*05a0*/ 	.word	0x000000ff
        /*05a4*/ 	.word	0x00000098
        /*05a8*/ 	.short	0x010a
        /*05aa*/ 	.byte	0x15
	.zero		1


	//   ....[74]....
        /*05ac*/ 	.word	0x00004a30
        /*05b0*/ 	.word	0x000000ff
        /*05b4*/ 	.word	0x00000070
        /*05b8*/ 	.short	0x010a
        /*05ba*/ 	.byte	0x15
	.zero		1


	//   ....[75]....
        /*05bc*/ 	.word	0x00004bb0
        /*05c0*/ 	.word	0x000000ff
        /*05c4*/ 	.word	0x00000050
        /*05c8*/ 	.short	0x010b
        /*05ca*/ 	.byte	0x15
	.zero		1


	//   ....[76]....
        /*05cc*/ 	.word	0x00004bc0
        /*05d0*/ 	.word	0x000000ff
        /*05d4*/ 	.word	0x00000000
        /*05d8*/ 	.short	0x0101
        /*05da*/ 	.byte	0x06
	.zero		1


	//   ....[77]....
        /*05dc*/ 	.word	0x00004bd0
        /*05e0*/ 	.word	0x000000ff
        /*05e4*/ 	.word	0x00000078
        /*05e8*/ 	.short	0x010a
        /*05ea*/ 	.byte	0x15
	.zero		1


	//   ....[78]....
        /*05ec*/ 	.word	0x00004d30
        /*05f0*/ 	.word	0x000000ff
        /*05f4*/ 	.word	0x00000058
        /*05f8*/ 	.short	0x010b
        /*05fa*/ 	.byte	0x15
	.zero		1


	//   ....[79]....
        /*05fc*/ 	.word	0x00004d40
        /*0600*/ 	.word	0x000000ff
        /*0604*/ 	.word	0x00000000
        /*0608*/ 	.short	0x0101
        /*060a*/ 	.byte	0x06
	.zero		1


	//   ....[80]....
        /*060c*/ 	.word	0x00004d50
        /*0610*/ 	.word	0x000000ff
        /*0614*/ 	.word	0x00000080
        /*0618*/ 	.short	0x010a
        /*061a*/ 	.byte	0x15
	.zero		1


	//   ....[81]....
        /*061c*/ 	.word	0x00004ea0
        /*0620*/ 	.word	0x000000ff
        /*0624*/ 	.word	0x00000060
        /*0628*/ 	.short	0x010b
        /*062a*/ 	.byte	0x15
	.zero		1


	//   ....[82]....
        /*062c*/ 	.word	0x00004eb0
        /*0630*/ 	.word	0x000000ff
        /*0634*/ 	.word	0x00000000
        /*0638*/ 	.short	0x0101
        /*063a*/ 	.byte	0x06
	.zero		1


	//   ....[83]....
        /*063c*/ 	.word	0x00004ec0
        /*0640*/ 	.word	0x000000ff
        /*0644*/ 	.word	0x00000088
        /*0648*/ 	.short	0x010a
        /*064a*/ 	.byte	0x15
	.zero		1


	//   ....[84]....
        /*064c*/ 	.word	0x000050c0
        /*0650*/ 	.word	0x000000ff
        /*0654*/ 	.word	0x00000068
        /*0658*/ 	.short	0x010b
        /*065a*/ 	.byte	0x15
	.zero		1


	//   ....[85]....
        /*065c*/ 	.word	0x000050d0
        /*0660*/ 	.word	0x000000ff
        /*0664*/ 	.word	0x00000000
        /*0668*/ 	.short	0x0101
        /*066a*/ 	.byte	0x25
	.zero		1


	//   ....[86]....
        /*066c*/ 	.word	0x00005100
        /*0670*/ 	.word	0x000000ff
        /*0674*/ 	.word	0x00000070
        /*0678*/ 	.short	0x010a
        /*067a*/ 	.byte	0x15
	.zero		1


	//   ....[87]....
        /*067c*/ 	.word	0x00005120
        /*0680*/ 	.word	0x000000ff
        /*0684*/ 	.word	0x00000078
        /*0688*/ 	.short	0x010a
        /*068a*/ 	.byte	0x15
	.zero		1


	//   ....[88]....
        /*068c*/ 	.word	0x00005140
        /*0690*/ 	.word	0x000000ff
        /*0694*/ 	.word	0x00000080
        /*0698*/ 	.short	0x010a
        /*069a*/ 	.byte	0x15
	.zero		1


	//   ....[89]....
        /*069c*/ 	.word	0x00005180
        /*06a0*/ 	.word	0x00000000
        /*06a4*/ 	.word	0x00000088
        /*06a8*/ 	.short	0x010a
        /*06aa*/ 	.byte	0xff
	.zero		1


	//   ....[90]....
        /*06ac*/ 	.word	0x000054c0
        /*06b0*/ 	.word	0x00000003
        /*06b4*/ 	.word	0x000000a0
        /*06b8*/ 	.short	0x010a
        /*06ba*/ 	.byte	0xff
	.zero		1


	//   ....[91]....
        /*06bc*/ 	.word	0x00005640
        /*06c0*/ 	.word	0x00000000
        /*06c4*/ 	.word	0x00000000
        /*06c8*/ 	.short	0x0101
        /*06ca*/ 	.byte	0xff
	.zero		1


	//   ....[92]....
        /*06cc*/ 	.word	0x00006160
        /*06d0*/ 	.word	0x00000002
        /*06d4*/ 	.word	0x00000050
        /*06d8*/ 	.short	0x010a
        /*06da*/ 	.byte	0xff
	.zero		1


	//   ....[93]....
        /*06dc*/ 	.word	0x000061a0
        /*06e0*/ 	.word	0x00000034
        /*06e4*/ 	.word	0x000000c0
        /*06e8*/ 	.short	0x010a
        /*06ea*/ 	.byte	0xff
	.zero		1


	//   ....[94]....
        /*06ec*/ 	.word	0x000062e0
        /*06f0*/ 	.word	0x00000002
        /*06f4*/ 	.word	0x00000050
        /*06f8*/ 	.short	0x010a
        /*06fa*/ 	.byte	0xff
	.zero		1


	//   ....[95]....
        /*06fc*/ 	.word	0x00006400
        /*0700*/ 	.word	0x00000000
        /*0704*/ 	.word	0x00000000
        /*0708*/ 	.short	0x0101
        /*070a*/ 	.byte	0xff
	.zero		1


	//   ....[96]....
        /*070c*/ 	.word	0x00006480
        /*0710*/ 	.word	0x00000034
        /*0714*/ 	.word	0x000000c0
        /*0718*/ 	.short	0x010a
        /*071a*/ 	.byte	0xff
	.zero		1


	//   ....[97]....
        /*071c*/ 	.word	0x00006ff0
        /*0720*/ 	.word	0x00000000
        /*0724*/ 	.word	0x00000050
        /*0728*/ 	.short	0x010a
        /*072a*/ 	.byte	0xff
	.zero		1


	//   ....[98]....
        /*072c*/ 	.word	0x000070a0
        /*0730*/ 	.word	0x00000000
        /*0734*/ 	.word	0x00000050
        /*0738*/ 	.short	0x010a
        /*073a*/ 	.byte	0xff
	.zero		1


	//   ....[99]....
        /*073c*/ 	.word	0x000071c0
        /*0740*/ 	.word	0x00000000
        /*0744*/ 	.word	0x00000000
        /*0748*/ 	.short	0x0101
        /*074a*/ 	.byte	0xff
	.zero		1


	//   ....[100]....
        /*074c*/ 	.word	0x00007d30
        /*0750*/ 	.word	0x00000000
        /*0754*/ 	.word	0x00000050
        /*0758*/ 	.short	0x010a
        /*075a*/ 	.byte	0xff
	.zero		1


	//   ....[101]....
        /*075c*/ 	.word	0x00007de0
        /*0760*/ 	.word	0x00000000
        /*0764*/ 	.word	0x00000050
        /*0768*/ 	.short	0x010a
        /*076a*/ 	.byte	0xff
	.zero		1


	//   ....[102]....
        /*076c*/ 	.word	0x00007f10
        /*0770*/ 	.word	0x00000000
        /*0774*/ 	.word	0x00000000
        /*0778*/ 	.short	0x0101
        /*077a*/ 	.byte	0xff
	.zero		1


	//   ....[103]....
        /*077c*/ 	.word	0x00008ab0
        /*0780*/ 	.word	0x00000000
        /*0784*/ 	.word	0x00000050
        /*0788*/ 	.short	0x010a
        /*078a*/ 	.byte	0xff
	.zero		1


	//   ....[104]....
        /*078c*/ 	.word	0x00008b60
        /*0790*/ 	.word	0x00000000
        /*0794*/ 	.word	0x00000050
        /*0798*/ 	.short	0x010a
        /*079a*/ 	.byte	0xff
	.zero		1


	//   ....[105]....
        /*079c*/ 	.word	0x00008c80
        /*07a0*/ 	.word	0x00000000
        /*07a4*/ 	.word	0x00000000
        /*07a8*/ 	.short	0x0101
        /*07aa*/ 	.byte	0xff
	.zero		1


	//   ....[106]....
        /*07ac*/ 	.word	0x00009090
        /*07b0*/ 	.word	0x000000ff
        /*07b4*/ 	.word	0x00000000
        /*07b8*/ 	.short	0x0101
        /*07ba*/ 	.byte	0x04
	.zero		1


	//   ....[107]....
        /*07bc*/ 	.word	0x00009990
        /*07c0*/ 	.word	0x00000000
        /*07c4*/ 	.word	0x00000110
        /*07c8*/ 	.short	0x010a
        /*07ca*/ 	.byte	0xff
	.zero		1


	//   ....[108]....
        /*07cc*/ 	.word	0x000099f0
        /*07d0*/ 	.word	0x00000000
        /*07d4*/ 	.word	0x00000028
        /*07d8*/ 	.short	0x010a
        /*07da*/ 	.byte	0xff
	.zero		1


	//   ....[109]....
        /*07dc*/ 	.word	0x00009a50
        /*07e0*/ 	.word	0x00000000
        /*07e4*/ 	.word	0x00000028
        /*07e8*/ 	.short	0x010a
        /*07ea*/ 	.byte	0xff
	.zero		1


	//   ....[110]....
        /*07ec*/ 	.word	0x00009aa0
        /*07f0*/ 	.word	0x00000003
        /*07f4*/ 	.word	0x000000a0
        /*07f8*/ 	.short	0x010a
        /*07fa*/ 	.byte	0xff
	.zero		1


	//   ....[111]....
        /*07fc*/ 	.word	0x00009b00
        /*0800*/ 	.word	0x00000000
        /*0804*/ 	.word	0x00000000
        /*0808*/ 	.short	0x010a
        /*080a*/ 	.byte	0xff
	.zero		1


	//   ....[112]....
        /*080c*/ 	.word	0x00009b60
        /*0810*/ 	.word	0x00000000
        /*0814*/ 	.word	0x00000000
        /*0818*/ 	.short	0x010a
        /*081a*/ 	.byte	0xff
	.zero		1


	//   ....[113]....
        /*081c*/ 	.word	0x00009bc0
        /*0820*/ 	.word	0x00000000
        /*0824*/ 	.word	0x00000000
        /*0828*/ 	.short	0x010a
        /*082a*/ 	.byte	0xff
	.zero		1


	//   ....[114]....
        /*082c*/ 	.word	0x00009c20
        /*0830*/ 	.word	0x00000000
        /*0834*/ 	.word	0x00000000
        /*0838*/ 	.short	0x010a
        /*083a*/ 	.byte	0xff
	.zero		1


	//   ....[115]....
        /*083c*/ 	.word	0x00009c70
        /*0840*/ 	.word	0x00000002
        /*0844*/ 	.word	0x00000100
        /*0848*/ 	.short	0x010a
        /*084a*/ 	.byte	0xff
	.zero		1


	//   ....[116]....
        /*084c*/ 	.word	0x00009cd0
        /*0850*/ 	.word	0x00000002
        /*0854*/ 	.word	0x000000b0
        /*0858*/ 	.short	0x010a
        /*085a*/ 	.byte	0xff
	.zero		1


	//   ....[117]....
        /*085c*/ 	.word	0x00009d20
        /*0860*/ 	.word	0x00000002
        /*0864*/ 	.word	0x000000a0
        /*0868*/ 	.short	0x010a
        /*086a*/ 	.byte	0xff
	.zero		1


	//   ....[118]....
        /*086c*/ 	.word	0x00009d80
        /*0870*/ 	.word	0x00000000
        /*0874*/ 	.word	0x000000b0
        /*0878*/ 	.short	0x010a
        /*087a*/ 	.byte	0xff
	.zero		1


	//   ....[119]....
        /*087c*/ 	.word	0x00009dd0
        /*0880*/ 	.word	0x00000000
        /*0884*/ 	.word	0x000000a0
        /*0888*/ 	.short	0x010a
        /*088a*/ 	.byte	0xff
	.zero		1


	//   ....[120]....
        /*088c*/ 	.word	0x00009e30
        /*0890*/ 	.word	0x00000002
        /*0894*/ 	.word	0x000000e0
        /*0898*/ 	.short	0x010a
        /*089a*/ 	.byte	0xff
	.zero		1


	//   ....[121]....
        /*089c*/ 	.word	0x00009e90
        /*08a0*/ 	.word	0x00000000
        /*08a4*/ 	.word	0x00000000
        /*08a8*/ 	.short	0x010a
        /*08aa*/ 	.byte	0xff
	.zero		1


	//   ....[122]....
        /*08ac*/ 	.word	0x00009ef0
        /*08b0*/ 	.word	0x00000000
        /*08b4*/ 	.word	0x00000000
        /*08b8*/ 	.short	0x010a
        /*08ba*/ 	.byte	0xff
	.zero		1


	//   ....[123]....
        /*08bc*/ 	.word	0x00009f50
        /*08c0*/ 	.word	0x00000000
        /*08c4*/ 	.word	0x00000000
        /*08c8*/ 	.short	0x010a
        /*08ca*/ 	.byte	0xff
	.zero		1


	//   ....[124]....
        /*08cc*/ 	.word	0x00009fb0
        /*08d0*/ 	.word	0x00000000
        /*08d4*/ 	.word	0x00000000
        /*08d8*/ 	.short	0x010a
        /*08da*/ 	.byte	0xff
	.zero		1


	//   ....[125]....
        /*08dc*/ 	.word	0x0000a010
        /*08e0*/ 	.word	0x00000000
        /*08e4*/ 	.word	0x00000000
        /*08e8*/ 	.short	0x010a
        /*08ea*/ 	.byte	0xff
	.zero		1


	//   ....[126]....
        /*08ec*/ 	.word	0x0000a060
        /*08f0*/ 	.word	0x0000000c
        /*08f4*/ 	.word	0x000000a0
        /*08f8*/ 	.short	0x010a
        /*08fa*/ 	.byte	0xff
	.zero		1


	//   ....[127]....
        /*08fc*/ 	.word	0x0000a0c0
        /*0900*/ 	.word	0x00000000
        /*0904*/ 	.word	0x00000098
        /*0908*/ 	.short	0x010a
        /*090a*/ 	.byte	0xff
	.zero		1


	//   ....[128]....
        /*090c*/ 	.word	0x0000a120
        /*0910*/ 	.word	0x00000000
        /*0914*/ 	.word	0x00000070
        /*0918*/ 	.short	0x010a
        /*091a*/ 	.byte	0xff
	.zero		1


	//   ....[129]....
        /*091c*/ 	.word	0x0000a180
        /*0920*/ 	.word	0x00000000
        /*0924*/ 	.word	0x00000078
        /*0928*/ 	.short	0x010a
        /*092a*/ 	.byte	0xff
	.zero		1


	//   ....[130]....
        /*092c*/ 	.word	0x0000a1e0
        /*0930*/ 	.word	0x00000000
        /*0934*/ 	.word	0x00000080
        /*0938*/ 	.short	0x010a
        /*093a*/ 	.byte	0xff
	.zero		1


	//   ....[131]....
        /*093c*/ 	.word	0x0000a240
        /*0940*/ 	.word	0x00000000
        /*0944*/ 	.word	0x00000088
        /*0948*/ 	.short	0x010a
        /*094a*/ 	.byte	0xff
	.zero		1


	//   ....[132]....
        /*094c*/ 	.word	0x0000a2a0
        /*0950*/ 	.word	0x00000000
        /*0954*/ 	.word	0x00000070
        /*0958*/ 	.short	0x010a
        /*095a*/ 	.byte	0xff
	.zero		1


	//   ....[133]....
        /*095c*/ 	.word	0x0000a300
        /*0960*/ 	.word	0x00000000
        /*0964*/ 	.word	0x00000078
        /*0968*/ 	.short	0x010a
        /*096a*/ 	.byte	0xff
	.zero		1


	//   ....[134]....
        /*096c*/ 	.word	0x0000a360
        /*0970*/ 	.word	0x00000000
        /*0974*/ 	.word	0x00000080
        /*0978*/ 	.short	0x010a
        /*097a*/ 	.byte	0xff
	.zero		1


	//   ....[135]....
        /*097c*/ 	.word	0x0000a3b0
        /*0980*/ 	.word	0x00000003
        /*0984*/ 	.word	0x000000a0
        /*0988*/ 	.short	0x010a
        /*098a*/ 	.byte	0xff
	.zero		1


	//   ....[136]....
        /*098c*/ 	.word	0x0000a400
        /*0990*/ 	.word	0x00000002
        /*0994*/ 	.word	0x00000050
        /*0998*/ 	.short	0x010a
        /*099a*/ 	.byte	0xff
	.zero		1


	//   ....[137]....
        /*099c*/ 	.word	0x0000a450
        /*09a0*/ 	.word	0x00000034
        /*09a4*/ 	.word	0x000000c0
        /*09a8*/ 	.short	0x010a
        /*09aa*/ 	.byte	0xff
	.zero		1


	//   ....[138]....
        /*09ac*/ 	.word	0x0000a4a0
        /*09b0*/ 	.word	0x00000000
        /*09b4*/ 	.word	0x00000050
        /*09b8*/ 	.short	0x010a
        /*09ba*/ 	.byte	0xff
	.zero		1


	//   ....[139]....
        /*09bc*/ 	.word	0x0000a4f0
        /*09c0*/ 	.word	0x00000000
        /*09c4*/ 	.word	0x00000050
        /*09c8*/ 	.short	0x010a
        /*09ca*/ 	.byte	0xff
	.zero		1


	//   ....[140]....
        /*09cc*/ 	.word	0x0000a540
        /*09d0*/ 	.word	0x00000000
        /*09d4*/ 	.word	0x00000050
        /*09d8*/ 	.short	0x010a
        /*09da*/ 	.byte	0xff
	.zero		1


	//----- nvinfo : EIATTR_NUM_MBARRIERS
	.align		4
.L_48:
        /*09dc*/ 	.byte	0x03, 0x38
        /*09de*/ 	.short	0x0024


	//----- nvinfo : EIATTR_EXIT_INSTR_OFFSETS
	.align		4
        /*09e0*/ 	.byte	0x04, 0x1c
        /*09e2*/ 	.short	(.L_50 - .L_49)


	//   ....[0]....
.L_49:
        /*09e4*/ 	.word	0x00002b80


	//   ....[1]....
        /*09e8*/ 	.word	0x00003070


	//   ....[2]....
        /*09ec*/ 	.word	0x000030d0


	//   ....[3]....
        /*09f0*/ 	.word	0x00004040


	//   ....[4]....
        /*09f4*/ 	.word	0x000051b0


	//   ....[5]....
        /*09f8*/ 	.word	0x000051f0


	//   ....[6]....
        /*09fc*/ 	.word	0x00009980


	//----- nvinfo : EIATTR_MAX_THREADS
	.align		4
.L_50:
        /*0a00*/ 	.byte	0x04, 0x05
        /*0a02*/ 	.short	(.L_52 - .L_51)
.L_51:
        /*0a04*/ 	.word	0x00000100
        /*0a08*/ 	.word	0x00000001
        /*0a0c*/ 	.word	0x00000001


	//----- nvinfo : EIATTR_CRS_STACK_SIZE
	.align		4
.L_52:
        /*0a10*/ 	.byte	0x04, 0x1e
        /*0a12*/ 	.short	(.L_54 - .L_53)
.L_53:
        /*0a14*/ 	.word	0x00000000


	//----- nvinfo : EIATTR_CBANK_PARAM_SIZE
	.align		4
.L_54:
        /*0a18*/ 	.byte	0x03, 0x19
        /*0a1a*/ 	.short	0x0800


	//----- nvinfo : EIATTR_PARAM_CBANK
	.align		4
        /*0a1c*/ 	.byte	0x04, 0x0a
        /*0a1e*/ 	.short	(.L_56 - .L_55)
	.align		4
.L_55:
        /*0a20*/ 	.word	index@(.nv.constant0._ZN7cutlass13device_kernelINS_4gemm6kernel13GemmUniversalIN4cute5tupleIJiiiiEEENS1_10collective13CollectiveMmaINS1_35MainloopSm100TmaUmmaWarpSpecializedILi5ELi2ELi4ENS5_IJNS4_1CILi2EEESB_NSA_ILi1EEEEEEEENS5_IJNSA_ILi64EEENSA_ILi256EEENSA_ILi128EEEEEEaNS5_IJlSC_lEEEaSJ_NS4_8TiledMMAINS4_8MMA_AtomIJNS4_15SM100_MMA_S8_SSIaaiLi64ELi256ELNS4_4UMMA5MajorE0ELSO_0ELNSN_8SaturateE0EEEEEENS4_6LayoutINS5_IJSC_SC_SC_EEENS5_IJNSA_ILi0EEESU_SU_EEEEENS5_IJNS4_10UnderscoreESX_SX_EEEEENS4_23SM90_TMA_LOAD_MULTICASTENS4_14ComposedLayoutINS4_7SwizzleILi3ELi4ELi3EEENS4_18smem_ptr_flag_bitsILi8EEENSS_INS5_IJNSA_ILi8EEESH_EEENS5_IJSH_SC_EEEEEEEvNS4_8identityES10_S1A_vS1B_EENS_8epilogue10collective18CollectiveEpilogueINS1D_23Sm100TmaWarpSpecializedILi4ELi2ELi32ELb0ELb0EEEJSI_NS5_IJNSS_ISF_SC_EES1I_EEEaSJ_aSJ_NS1D_6fusion15FusionCallbacksIS1H_NS1K_17LinearCombinationIaiaiLNS_15FloatRoundStyleE2EEESI_S1J_JEEENS4_5SM1004TMEM4LOAD26SM100_TMEM_LOAD_16dp32b32xENS4_13SM90_TMA_LOADENS11_INS12_ILi2ELi4ELi3EEES15_NSS_INS5_IJS16_SF_EEENS5_IJSF_SC_EEEEEEENS4_39AutoVectorizingCopyWithAssumedAlignmentILi128EEENS4_14SM90_TMA_STOREES1Z_S21_S21_EEEvvEEEEvNT_6ParamsE)
        /*0a24*/ 	.short	0x0380
        /*0a26*/ 	.short	0x0800


	//----- nvinfo : EIATTR_SW_WAR
	.align		4
.L_56:
        /*0a28*/ 	.byte	0x04, 0x36
        /*0a2a*/ 	.short	(.L_58 - .L_57)
.L_57:
        /*0a2c*/ 	.word	0x00000008
.L_58:


//--------------------- .nv.callgraph             --------------------------
	.section	.nv.callgraph,"",@"SHT_CUDA_CALLGRAPH"
	.align	4
	.sectionentsize	8
	.align		4
        /*0000*/ 	.word	0x00000000
	.align		4
        /*0004*/ 	.word	0xffffffff
	.align		4
        /*0008*/ 	.word	index@(_ZN7cutlass13device_kernelINS_4gemm6kernel13GemmUniversalIN4cute5tupleIJiiiiEEENS1_10collective13CollectiveMmaINS1_35MainloopSm100TmaUmmaWarpSpecializedILi5ELi2ELi4ENS5_IJNS4_1CILi2EEESB_NSA_ILi1EEEEEEEENS5_IJNSA_ILi64EEENSA_ILi256EEENSA_ILi128EEEEEEaNS5_IJlSC_lEEEaSJ_NS4_8TiledMMAINS4_8MMA_AtomIJNS4_15SM100_MMA_S8_SSIaaiLi64ELi256ELNS4_4UMMA5MajorE0ELSO_0ELNSN_8SaturateE0EEEEEENS4_6LayoutINS5_IJSC_SC_SC_EEENS5_IJNSA_ILi0EEESU_SU_EEEEENS5_IJNS4_10UnderscoreESX_SX_EEEEENS4_23SM90_TMA_LOAD_MULTICASTENS4_14ComposedLayoutINS4_7SwizzleILi3ELi4ELi3EEENS4_18smem_ptr_flag_bitsILi8EEENSS_INS5_IJNSA_ILi8EEESH_EEENS5_IJSH_SC_EEEEEEEvNS4_8identityES10_S1A_vS1B_EENS_8epilogue10collective18CollectiveEpilogueINS1D_23Sm100TmaWarpSpecializedILi4ELi2ELi32ELb0ELb0EEEJSI_NS5_IJNSS_ISF_SC_EES1I_EEEaSJ_aSJ_NS1D_6fusion15FusionCallbacksIS1H_NS1K_17LinearCombinationIaiaiLNS_15FloatRoundStyleE2EEESI_S1J_JEEENS4_5SM1004TMEM4LOAD26SM100_TMEM_LOAD_16dp32b32xENS4_13SM90_TMA_LOADENS11_INS12_ILi2ELi4ELi3EEES15_NSS_INS5_IJS16_SF_EEENS5_IJSF_SC_EEEEEEENS4_39AutoVectorizingCopyWithAssumedAlignmentILi128EEENS4_14SM90_TMA_STOREES1Z_S21_S21_EEEvvEEEEvNT_6ParamsE)
	.align		4
        /*000c*/ 	.word	index@(__assertfail)
	.align		4
        /*0010*/ 	.word	0x00000000
	.align		4
        /*0014*/ 	.word	0xfffffffe
	.align		4
        /*0018*/ 	.word	0x00000000
	.align		4
        /*001c*/ 	.word	0xfffffffd
	.align		4
        /*0020*/ 	.word	0x00000000
	.align		4
        /*0024*/ 	.word	0xfffffffc


//--------------------- .nv.constant4             --------------------------
	.section	.nv.constant4,"a",@progbits
	.align	8
	.align		8
.nv.constant4:
        /*0000*/ 	.dword	__assertfail
	.align		8
        /*0008*/ 	.dword	__unnamed_1
	.align		8
        /*0010*/ 	.dword	__unnamed_2
	.align		8
        /*0018*/ 	.dword	__unnamed_3
	.align		8
        /*0020*/ 	.dword	_ZN40_INTERNAL_17e443cd_4_k_cu_2e7e43d4_102424cuda3std3__45__cpo5beginE
	.align		8
        /*0028*/ 	.dword	_ZN40_INTERNAL_17e443cd_4_k_cu_2e7e43d4_102424cuda3std3__45__cpo3endE
	.align		8
        /*0030*/ 	.dword	_ZN40_INTERNAL_17e443cd_4_k_cu_2e7e43d4_102424cuda3std3__45__cpo6cbeginE
	.align		8
        /*0038*/ 	.dword	_ZN40_INTERNAL_17e443cd_4_k_cu_2e7e43d4_102424cuda3std3__45__cpo4cendE
	.align		8
        /*0040*/ 	.dword	_ZN40_INTERNAL_17e443cd_4_k_cu_2e7e43d4_102424cuda3std3__442_GLOBAL__N__17e443cd_4_k_cu_2e7e43d4_102426ignoreE
	.align		8
        /*0048*/ 	.dword	_ZN40_INTERNAL_17e443cd_4_k_cu_2e7e43d4_102424cuda3std3__419piecewise_constructE
	.align		8
        /*0050*/ 	.dword	_ZN40_INTERNAL_17e443cd_4_k_cu_2e7e43d4_102424cuda3std3__48in_placeE
	.align		8
        /*0058*/ 	.dword	_ZN40_INTERNAL_17e443cd_4_k_cu_2e7e43d4_102424cuda3std6ranges3__45__cpo4swapE
	.align		8
        /*0060*/ 	.dword	_ZN40_INTERNAL_17e443cd_4_k_cu_2e7e43d4_102424cuda3std6ranges3__45__cpo9iter_moveE
	.align		8
        /*0068*/ 	.dword	_ZN40_INTERNAL_17e443cd_4_k_cu_2e7e43d4_102424cute7productE
	.align		8
        /*0070*/ 	.dword	_ZN40_INTERNAL_17e443cd_4_k_cu_2e7e43d4_102424cute1_E
	.align		8
        /*0078*/ 	.dword	$str$25
	.align		8
        /*0080*/ 	.dword	$str$26
	.align		8
        /*0088*/ 	.dword	$str$27
	.align		8
        /*0090*/ 	.dword	$str$28


//--------------------- .text._ZN7cutlass13device_kernelINS_4gemm6kernel13GemmUniversalIN4cute5tupleIJiiiiEEENS1_10collective13CollectiveMmaINS1_35MainloopSm100TmaUmmaWarpSpecializedILi5ELi2ELi4ENS5_IJNS4_1CILi2EEESB_NSA_ILi1EEEEEEEENS5_IJNSA_ILi64EEENSA_ILi256EEENSA_ILi128EEEEEEaNS5_IJlSC_lEEEaSJ_NS4_8TiledMMAINS4_8MMA_AtomIJNS4_15SM100_MMA_S8_SSIaaiLi64ELi256ELNS4_4UMMA5MajorE0ELSO_0ELNSN_8SaturateE0EEEEEENS4_6LayoutINS5_IJSC_SC_SC_EEENS5_IJNSA_ILi0EEESU_SU_EEEEENS5_IJNS4_10UnderscoreESX_SX_EEEEENS4_23SM90_TMA_LOAD_MULTICASTENS4_14ComposedLayoutINS4_7SwizzleILi3ELi4ELi3EEENS4_18smem_ptr_flag_bitsILi8EEENSS_INS5_IJNSA_ILi8EEESH_EEENS5_IJSH_SC_EEEEEEEvNS4_8identityES10_S1A_vS1B_EENS_8epilogue10collective18CollectiveEpilogueINS1D_23Sm100TmaWarpSpecializedILi4ELi2ELi32ELb0ELb0EEEJSI_NS5_IJNSS_ISF_SC_EES1I_EEEaSJ_aSJ_NS1D_6fusion15FusionCallbacksIS1H_NS1K_17LinearCombinationIaiaiLNS_15FloatRoundStyleE2EEESI_S1J_JEEENS4_5SM1004TMEM4LOAD26SM100_TMEM_LOAD_16dp32b32xENS4_13SM90_TMA_LOADENS11_INS12_ILi2ELi4ELi3EEES15_NSS_INS5_IJS16_SF_EEENS5_IJSF_SC_EEEEEEENS4_39AutoVectorizingCopyWithAssumedAlignmentILi128EEENS4_14SM90_TMA_STOREES1Z_S21_S21_EEEvvEEEEvNT_6ParamsE --------------------------
	.section	.text._ZN7cutlass13device_kernelINS_4gemm6kernel13GemmUniversalIN4cute5tupleIJiiiiEEENS1_10collective13CollectiveMmaINS1_35MainloopSm100TmaUmmaWarpSpecializedILi5ELi2ELi4ENS5_IJNS4_1CILi2EEESB_NSA_ILi1EEEEEEEENS5_IJNSA_ILi64EEENSA_ILi256EEENSA_ILi128EEEEEEaNS5_IJlSC_lEEEaSJ_NS4_8TiledMMAINS4_8MMA_AtomIJNS4_15SM100_MMA_S8_SSIaaiLi64ELi256ELNS4_4UMMA5MajorE0ELSO_0ELNSN_8SaturateE0EEEEEENS4_6LayoutINS5_IJSC_SC_SC_EEENS5_IJNSA_ILi0EEESU_SU_EEEEENS5_IJNS4_10UnderscoreESX_SX_EEEEENS4_23SM90_TMA_LOAD_MULTICASTENS4_14ComposedLayoutINS4_7SwizzleILi3ELi4ELi3EEENS4_18smem_ptr_flag_bitsILi8EEENSS_INS5_IJNSA_ILi8EEESH_EEENS5_IJSH_SC_EEEEEEEvNS4_8identityES10_S1A_vS1B_EENS_8epilogue10collective18CollectiveEpilogueINS1D_23Sm100TmaWarpSpecializedILi4ELi2ELi32ELb0ELb0EEEJSI_NS5_IJNSS_ISF_SC_EES1I_EEEaSJ_aSJ_NS1D_6fusion15FusionCallbacksIS1H_NS1K_17LinearCombinationIaiaiLNS_15FloatRoundStyleE2EEESI_S1J_JEEENS4_5SM1004TMEM4LOAD26SM100_TMEM_LOAD_16dp32b32xENS4_13SM90_TMA_LOADENS11_INS12_ILi2ELi4ELi3EEES15_NSS_INS5_IJS16_SF_EEENS5_IJSF_SC_EEEEEEENS4_39AutoVectorizingCopyWithAssumedAlignmentILi128EEENS4_14SM90_TMA_STOREES1Z_S21_S21_EEEvvEEEEvNT_6ParamsE,"ax",@progbits
	.align	128
.text._ZN7cutlass13device_kernelINS_4gemm6kernel13GemmUniversalIN4cute5tupleIJiiiiEEENS1_10collective13CollectiveMmaINS1_35MainloopSm100TmaUmmaWarpSpecializedILi5ELi2ELi4ENS5_IJNS4_1CILi2EEESB_NSA_ILi1EEEEEEEENS5_IJNSA_ILi64EEENSA_ILi256EEENSA_ILi128EEEEEEaNS5_IJlSC_lEEEaSJ_NS4_8TiledMMAINS4_8MMA_AtomIJNS4_15SM100_MMA_S8_SSIaaiLi64ELi256ELNS4_4UMMA5MajorE0ELSO_0ELNSN_8SaturateE0EEEEEENS4_6LayoutINS5_IJSC_SC_SC_EEENS5_IJNSA_ILi0EEESU_SU_EEEEENS5_IJNS4_10UnderscoreESX_SX_EEEEENS4_23SM90_TMA_LOAD_MULTICASTENS4_14ComposedLayoutINS4_7SwizzleILi3ELi4ELi3EEENS4_18smem_ptr_flag_bitsILi8EEENSS_INS5_IJNSA_ILi8EEESH_EEENS5_IJSH_SC_EEEEEEEvNS4_8identityES10_S1A_vS1B_EENS_8epilogue10collective18CollectiveEpilogueINS1D_23Sm100TmaWarpSpecializedILi4ELi2ELi32ELb0ELb0EEEJSI_NS5_IJNSS_ISF_SC_EES1I_EEEaSJ_aSJ_NS1D_6fusion15FusionCallbacksIS1H_NS1K_17LinearCombinationIaiaiLNS_15FloatRoundStyleE2EEESI_S1J_JEEENS4_5SM1004TMEM4LOAD26SM100_TMEM_LOAD_16dp32b32xENS4_13SM90_TMA_LOADENS11_INS12_ILi2ELi4ELi3EEES15_NSS_INS5_IJS16_SF_EEENS5_IJSF_SC_EEEEEEENS4_39AutoVectorizingCopyWithAssumedAlignmentILi128EEENS4_14SM90_TMA_STOREES1Z_S21_S21_EEEvvEEEEvNT_6ParamsE:
        .type           _ZN7cutlass13device_kernelINS_4gemm6kernel13GemmUniversalIN4cute5tupleIJiiiiEEENS1_10collective13CollectiveMmaINS1_35MainloopSm100TmaUmmaWarpSpecializedILi5ELi2ELi4ENS5_IJNS4_1CILi2EEESB_NSA_ILi1EEEEEEEENS5_IJNSA_ILi64EEENSA_ILi256EEENSA_ILi128EEEEEEaNS5_IJlSC_lEEEaSJ_NS4_8TiledMMAINS4_8MMA_AtomIJNS4_15SM100_MMA_S8_SSIaaiLi64ELi256ELNS4_4UMMA5MajorE0ELSO_0ELNSN_8SaturateE0EEEEEENS4_6LayoutINS5_IJSC_SC_SC_EEENS5_IJNSA_ILi0EEESU_SU_EEEEENS5_IJNS4_10UnderscoreESX_SX_EEEEENS4_23SM90_TMA_LOAD_MULTICASTENS4_14ComposedLayoutINS4_7SwizzleILi3ELi4ELi3EEENS4_18smem_ptr_flag_bitsILi8EEENSS_INS5_IJNSA_ILi8EEESH_EEENS5_IJSH_SC_EEEEEEEvNS4_8identityES10_S1A_vS1B_EENS_8epilogue10collective18CollectiveEpilogueINS1D_23Sm100TmaWarpSpecializedILi4ELi2ELi32ELb0ELb0EEEJSI_NS5_IJNSS_ISF_SC_EES1I_EEEaSJ_aSJ_NS1D_6fusion15FusionCallbacksIS1H_NS1K_17LinearCombinationIaiaiLNS_15FloatRoundStyleE2EEESI_S1J_JEEENS4_5SM1004TMEM4LOAD26SM100_TMEM_LOAD_16dp32b32xENS4_13SM90_TMA_LOADENS11_INS12_ILi2ELi4ELi3EEES15_NSS_INS5_IJS16_SF_EEENS5_IJSF_SC_EEEEEEENS4_39AutoVectorizingCopyWithAssumedAlignmentILi128EEENS4_14SM90_TMA_STOREES1Z_S21_S21_EEEvvEEEEvNT_6ParamsE,@function
        .size           _ZN7cutlass13device_kernelINS_4gemm6kernel13GemmUniversalIN4cute5tupleIJiiiiEEENS1_10collective13CollectiveMmaINS1_35MainloopSm100TmaUmmaWarpSpecializedILi5ELi2ELi4ENS5_IJNS4_1CILi2EEESB_NSA_ILi1EEEEEEEENS5_IJNSA_ILi64EEENSA_ILi256EEENSA_ILi128EEEEEEaNS5_IJlSC_lEEEaSJ_NS4_8TiledMMAINS4_8MMA_AtomIJNS4_15SM100_MMA_S8_SSIaaiLi64ELi256ELNS4_4UMMA5MajorE0ELSO_0ELNSN_8SaturateE0EEEEEENS4_6LayoutINS5_IJSC_SC_SC_EEENS5_IJNSA_ILi0EEESU_SU_EEEEENS5_IJNS4_10UnderscoreESX_SX_EEEEENS4_23SM90_TMA_LOAD_MULTICASTENS4_14ComposedLayoutINS4_7SwizzleILi3ELi4ELi3EEENS4_18smem_ptr_flag_bitsILi8EEENSS_INS5_IJNSA_ILi8EEESH_EEENS5_IJSH_SC_EEEEEEEvNS4_8identityES10_S1A_vS1B_EENS_8epilogue10collective18CollectiveEpilogueINS1D_23Sm100TmaWarpSpecializedILi4ELi2ELi32ELb0ELb0EEEJSI_NS5_IJNSS_ISF_SC_EES1I_EEEaSJ_aSJ_NS1D_6fusion15FusionCallbacksIS1H_NS1K_17LinearCombinationIaiaiLNS_15FloatRoundStyleE2EEESI_S1J_JEEENS4_5SM1004TMEM4LOAD26SM100_TMEM_LOAD_16dp32b32xENS4_13SM90_TMA_LOADENS11_INS12_ILi2ELi4ELi3EEES15_NSS_INS5_IJS16_SF_EEENS5_IJSF_SC_EEEEEEENS4_39AutoVectorizingCopyWithAssumedAlignmentILi128EEENS4_14SM90_TMA_STOREES1Z_S21_S21_EEEvvEEEEvNT_6ParamsE,(.L_x_180 - _ZN7cutlass13device_kernelINS_4gemm6kernel13GemmUniversalIN4cute5tupleIJiiiiEEENS1_10collective13CollectiveMmaINS1_35MainloopSm100TmaUmmaWarpSpecializedILi5ELi2ELi4ENS5_IJNS4_1CILi2EEESB_NSA_ILi1EEEEEEEENS5_IJNSA_ILi64EEENSA_ILi256EEENSA_ILi128EEEEEEaNS5_IJlSC_lEEEaSJ_NS4_8TiledMMAINS4_8MMA_AtomIJNS4_15SM100_MMA_S8_SSIaaiLi64ELi256ELNS4_4UMMA5MajorE0ELSO_0ELNSN_8SaturateE0EEEEEENS4_6LayoutINS5_IJSC_SC_SC_EEENS5_IJNSA_ILi0EEESU_SU_EEEEENS5_IJNS4_10UnderscoreESX_SX_EEEEENS4_23SM90_TMA_LOAD_MULTICASTENS4_14ComposedLayoutINS4_7SwizzleILi3ELi4ELi3EEENS4_18smem_ptr_flag_bitsILi8EEENSS_INS5_IJNSA_ILi8EEESH_EEENS5_IJSH_SC_EEEEEEEvNS4_8identityES10_S1A_vS1B_EENS_8epilogue10collective18CollectiveEpilogueINS1D_23Sm100TmaWarpSpecializedILi4ELi2ELi32ELb0ELb0EEEJSI_NS5_IJNSS_ISF_SC_EES1I_EEEaSJ_aSJ_NS1D_6fusion15FusionCallbacksIS1H_NS1K_17LinearCombinationIaiaiLNS_15FloatRoundStyleE2EEESI_S1J_JEEENS4_5SM1004TMEM4LOAD26SM100_TMEM_LOAD_16dp32b32xENS4_13SM90_TMA_LOADENS11_INS12_ILi2ELi4ELi3EEES15_NSS_INS5_IJS16_SF_EEENS5_IJSF_SC_EEEEEEENS4_39AutoVectorizingCopyWithAssumedAlignmentILi128EEENS4_14SM90_TMA_STOREES1Z_S21_S21_EEEvvEEEEvNT_6ParamsE)
        .other          _ZN7cutlass13device_kernelINS_4gemm6kernel13GemmUniversalIN4cute5tupleIJiiiiEEENS1_10collective13CollectiveMmaINS1_35MainloopSm100TmaUmmaWarpSpecializedILi5ELi2ELi4ENS5_IJNS4_1CILi2EEESB_NSA_ILi1EEEEEEEENS5_IJNSA_ILi64EEENSA_ILi256EEENSA_ILi128EEEEEEaNS5_IJlSC_lEEEaSJ_NS4_8TiledMMAINS4_8MMA_AtomIJNS4_15SM100_MMA_S8_SSIaaiLi64ELi256ELNS4_4UMMA5MajorE0ELSO_0ELNSN_8SaturateE0EEEEEENS4_6LayoutINS5_IJSC_SC_SC_EEENS5_IJNSA_ILi0EEESU_SU_EEEEENS5_IJNS4_10UnderscoreESX_SX_EEEEENS4_23SM90_TMA_LOAD_MULTICASTENS4_14ComposedLayoutINS4_7SwizzleILi3ELi4ELi3EEENS4_18smem_ptr_flag_bitsILi8EEENSS_INS5_IJNSA_ILi8EEESH_EEENS5_IJSH_SC_EEEEEEEvNS4_8identityES10_S1A_vS1B_EENS_8epilogue10collective18CollectiveEpilogueINS1D_23Sm100TmaWarpSpecializedILi4ELi2ELi32ELb0ELb0EEEJSI_NS5_IJNSS_ISF_SC_EES1I_EEEaSJ_aSJ_NS1D_6fusion15FusionCallbacksIS1H_NS1K_17LinearCombinationIaiaiLNS_15FloatRoundStyleE2EEESI_S1J_JEEENS4_5SM1004TMEM4LOAD26SM100_TMEM_LOAD_16dp32b32xENS4_13SM90_TMA_LOADENS11_INS12_ILi2ELi4ELi3EEES15_NSS_INS5_IJS16_SF_EEENS5_IJSF_SC_EEEEEEENS4_39AutoVectorizingCopyWithAssumedAlignmentILi128EEENS4_14SM90_TMA_STOREES1Z_S21_S21_EEEvvEEEEvNT_6ParamsE,@"STO_CUDA_ENTRY STV_DEFAULT"
_ZN7cutlass13device_kernelINS_4gemm6kernel13GemmUniversalIN4cute5tupleIJiiiiEEENS1_10collective13CollectiveMmaINS1_35MainloopSm100TmaUmmaWarpSpecializedILi5ELi2ELi4ENS5_IJNS4_1CILi2EEESB_NSA_ILi1EEEEEEEENS5_IJNSA_ILi64EEENSA_ILi256EEENSA_ILi128EEEEEEaNS5_IJlSC_lEEEaSJ_NS4_8TiledMMAINS4_8MMA_AtomIJNS4_15SM100_MMA_S8_SSIaaiLi64ELi256ELNS4_4UMMA5MajorE0ELSO_0ELNSN_8SaturateE0EEEEEENS4_6LayoutINS5_IJSC_SC_SC_EEENS5_IJNSA_ILi0EEESU_SU_EEEEENS5_IJNS4_10UnderscoreESX_SX_EEEEENS4_23SM90_TMA_LOAD_MULTICASTENS4_14ComposedLayoutINS4_7SwizzleILi3ELi4ELi3EEENS4_18smem_ptr_flag_bitsILi8EEENSS_INS5_IJNSA_ILi8EEESH_EEENS5_IJSH_SC_EEEEEEEvNS4_8identityES10_S1A_vS1B_EENS_8epilogue10collective18CollectiveEpilogueINS1D_23Sm100TmaWarpSpecializedILi4ELi2ELi32ELb0ELb0EEEJSI_NS5_IJNSS_ISF_SC_EES1I_EEEaSJ_aSJ_NS1D_6fusion15FusionCallbacksIS1H_NS1K_17LinearCombinationIaiaiLNS_15FloatRoundStyleE2EEESI_S1J_JEEENS4_5SM1004TMEM4LOAD26SM100_TMEM_LOAD_16dp32b32xENS4_13SM90_TMA_LOADENS11_INS12_ILi2ELi4ELi3EEES15_NSS_INS5_IJS16_SF_EEENS5_IJSF_SC_EEEEEEENS4_39AutoVectorizingCopyWithAssumedAlignmentILi128EEENS4_14SM90_TMA_STOREES1Z_S21_S21_EEEvvEEEEvNT_6ParamsE:
[----:B------:R-:W1:Y:S01]  /*0000*/  LDC R1, c[0x0][0x37c] ;  /* 0x0000df00ff017b82 */ /* 0x000e620000000800 */
[----:B------:R-:W2:Y:S01]  /*0010*/  S2R R85, SR_TID.X ;  /* 0x0000000000557919 */ /* 0x000ea20000002100 */
[----:B------:R-:W3:Y:S01]  /*0020*/  LDCU.64 UR8, c[0x0][0x890] ;  /* 0x00011200ff0877ac */ /* 0x000ee20008000a00 */
[----:B------:R-:W-:Y:S02]  /*0030*/  PRMT R74, RZ, 0x7610, R74 ;  /* 0x00007610ff4a7816 */ /* 0x000fe4000000004a */
[----:B------:R-:W-:Y:S01]  /*0040*/  ELECT P3, URZ, PT ;  /* 0x0000000000ff782f */ /* 0x000fe20003860000 */
[----:B---3--:R-:W-:-:S04]  /*0050*/  UISETP.NE.U32.AND UP0, UPT, UR8, URZ, UPT ;  /* 0x000000ff0800728c */ /* 0x008fc8000bf05070 */
[----:B------:R-:W-:Y:S01]  /*0060*/  UISETP.NE.AND.EX UP0, UPT, UR9, URZ, UPT, UP0 ;  /* 0x000000ff0900728c */ /* 0x000fe2000bf05300 */
[----:B--2---:R-:W-:-:S05]  /*0070*/  SHF.R.U32.HI R75, RZ, 0x5, R85 ;  /* 0x00000005ff4b7819 */ /* 0x004fca0000011655 */
[----:B------:R-:W2:Y:S02]  /*0080*/  SHFL.IDX PT, R0, R75, RZ, 0x1f ;  /* 0x00001fff4b007589 */ /* 0x000ea400000e0000 */
[----:B--2---:R-:W-:Y:S01]  /*0090*/  R2UR UR17, R0 ;  /* 0x00000000001172ca */ /* 0x004fe200000e0000 */
[----:B-1----:R-:W-:-:S14]  /*00a0*/  BRA.U UP0, `(.L_x_0) ;  /* 0x0000000100307547 */ /* 0x002fdc000b800000 */
[----:B------:R-:W1:Y:S02]  /*00b0*/  LDCU.64 UR4, c[0x0][0x888] ;  /* 0x00011100ff0477ac */ /* 0x000e640008000a00 */
[----:B-1----:R-:W-:-:S04]  /*00c0*/  UISETP.NE.U32.AND UP0, UPT, UR4, URZ, UPT ;  /* 0x000000ff0400728c */ /* 0x002fc8000bf05070 */
[----:B------:R-:W-:-:S09]  /*00d0*/  UISETP.NE.AND.EX UP0, UPT, UR5, URZ, UPT, UP0 ;  /* 0x000000ff0500728c */ /* 0x000fd2000bf05300 */
[----:B------:R-:W-:Y:S05]  /*00e0*/  BRA.U !UP0, `(.L_x_1) ;  /* 0x0000000108147547 */ /* 0x000fea000b800000 */
[----:B------:R-:W1:Y:S01]  /*00f0*/  LDC.64 R40, c[0x0][0x888] ;  /* 0x00022200ff287b82 */ /* 0x000e620000000a00 */
[----:B------:R-:W1:Y:S02]  /*0100*/  LDCU.64 UR4, c[0x0][0x358] ;  /* 0x00006b00ff0477ac */ /* 0x000e640008000a00 */
[----:B-1----:R1:W5:Y:S01]  /*0110*/  LDG.E R40, desc[UR4][R40.64] ;  /* 0x0000000428287981 */ /* 0x002362000c1e1900 */
[----:B------:R-:W-:Y:S01]  /*0120*/  HFMA2 R74, -RZ, RZ, 0, 5.9604644775390625e-08 ;  /* 0x00000001ff4a7431 */ /* 0x000fe200000001ff */
[----:B------:R-:W-:Y:S05]  /*0130*/  BRA `(.L_x_0) ;  /* 0x00000000000c7947 */ /* 0x000fea0003800000 */
.L_x_1:
[----:B------:R-:W1:Y:S01]  /*0140*/  LDCU UR4, c[0x0][0x880] ;  /* 0x00011000ff0477ac */ /* 0x000e620008000800 */
[----:B------:R-:W-:Y:S01]  /*0150*/  HFMA2 R74, -RZ, RZ, 0, 5.9604644775390625e-08 ;  /* 0x00000001ff4a7431 */ /* 0x000fe200000001ff */
[----:B-1----:R-:W-:-:S07]  /*0160*/  MOV R40, UR4 ;  /* 0x0000000400287c02 */ /* 0x002fce0008000f00 */
.L_x_0:
[----:B------:R-:W2:Y:S02]  /*0170*/  LDCU.64 UR4, c[0x0][0x8b0] ;  /* 0x00011600ff0477ac */ /* 0x000ea40008000a00 */
[----:B--2---:R-:W-:-:S04]  /*0180*/  UISETP.NE.U32.AND UP0, UPT, UR4, URZ, UPT ;  /* 0x000000ff0400728c */ /* 0x004fc8000bf05070 */
[----:B------:R-:W-:-:S09]  /*0190*/  UISETP.NE.AND.EX UP0, UPT, UR5, URZ, UPT, UP0 ;  /* 0x000000ff0500728c */ /* 0x000fd2000bf05300 */
[----:B------:R-:W-:Y:S05]  /*01a0*/  BRA.U UP0, `(.L_x_2) ;  /* 0x0000000100287547 */ /* 0x000fea000b800000 */
[----:B------:R-:W2:Y:S02]  /*01b0*/  LDCU.64 UR4, c[0x0][0x8a8] ;  /* 0x00011500ff0477ac */ /* 0x000ea40008000a00 */
[----:B--2---:R-:W-:-:S04]  /*01c0*/  UISETP.NE.U32.AND UP0, UPT, UR4, URZ, UPT ;  /* 0x000000ff0400728c */ /* 0x004fc8000bf05070 */
[----:B------:R-:W-:-:S09]  /*01d0*/  UISETP.NE.AND.EX UP0, UPT, UR5, URZ, UPT, UP0 ;  /* 0x000000ff0500728c */ /* 0x000fd2000bf05300 */
[----:B------:R-:W-:Y:S05]  /*01e0*/  BRA.U !UP0, `(.L_x_3) ;  /* 0x0000000108107547 */ /* 0x000fea000b800000 */
[----:B------:R-:W2:Y:S01]  /*01f0*/  LDC.64 R38, c[0x0][0x8a8] ;  /* 0x00022a00ff267b82 */ /* 0x000ea20000000a00 */
[----:B------:R-:W2:Y:S02]  /*0200*/  LDCU.64 UR4, c[0x0][0x358] ;  /* 0x00006b00ff0477ac */ /* 0x000ea40008000a00 */
[----:B--2---:R2:W5:Y:S01]  /*0210*/  LDG.E R38, desc[UR4][R38.64] ;  /* 0x0000000426267981 */ /* 0x004562000c1e1900 */
[----:B------:R-:W-:Y:S05]  /*0220*/  BRA `(.L_x_2) ;  /* 0x0000000000087947 */ /* 0x000fea0003800000 */
.L_x_3:
[----:B------:R-:W2:Y:S02]  /*0230*/  LDCU UR4, c[0x0][0x8a0] ;  /* 0x00011400ff0477ac */ /* 0x000ea40008000800 */
[----:B--2---:R-:W-:Y:S02]  /*0240*/  MOV R38, UR4 ;  /* 0x0000000400267c02 */ /* 0x004fe40008000f00 */
.L_x_2:
[----:B------:R-:W-:Y:S01]  /*0250*/  IMAD.U32 R0, RZ, RZ, UR17 ;  /* 0x00000011ff007e24 */ /* 0x000fe2000f8e00ff */
[----:B------:R-:W-:Y:S04]  /*0260*/  BSSY.RECONVERGENT B0, `(.L_x_4) ;  /* 0x000000c000007945 */ /* 0x000fe80003800200 */
[C---:B------:R-:W-:Y:S02]  /*0270*/  ISETP.NE.OR P1, PT, R0.reuse, 0x1, !P3 ;  /* 0x000000010000780c */ /* 0x040fe40005f25670 */
[----:B------:R-:W-:-:S11]  /*0280*/  ISETP.NE.OR P0, PT, R0, 0x3, !P3 ;  /* 0x000000030000780c */ /* 0x000fd60005f05670 */
[----:B------:R-:W-:Y:S05]  /*0290*/  @P1 BRA `(.L_x_5) ;  /* 0x0000000000201947 */ /* 0x000fea0003800000 */
[----:B------:R-:W3:Y:S02]  /*02a0*/  LDCU.64 UR4, c[0x0][0x348] ;  /* 0x00006900ff0477ac */ /* 0x000ee40008000a00 */
[----:B---3--:R-:W-:Y:S02]  /*02b0*/  UIADD3 UR6, UP1, UPT, UR4, 0x80, URZ ;  /* 0x0000008004067890 */ /* 0x008fe4000ff3e0ff */
[----:B------:R-:W-:Y:S02]  /*02c0*/  UIADD3 UR4, UP0, UPT, UR4, 0x180, URZ ;  /* 0x0000018004047890 */ /* 0x000fe4000ff1e0ff */
[----:B------:R-:W-:Y:S02]  /*02d0*/  UIADD3.X UR7, UPT, UPT, URZ, UR5, URZ, UP1, !UPT ;  /* 0x00000005ff077290 */ /* 0x000fe40008ffe4ff */
[----:B------:R-:W-:-:S07]  /*02e0*/  UIADD3.X UR5, UPT, UPT, URZ, UR5, URZ, UP0, !UPT ;  /* 0x00000005ff057290 */ /* 0x000fce00087fe4ff */
[----:B------:R3:W-:Y:S02]  /*02f0*/  UTMACCTL.PF [UR6] ;  /* 0x00000000060079b9 */ /* 0x0007e40008040000 */
[----:B------:R3:W-:Y:S02]  /*0300*/  UTMACCTL.PF [UR4] ;  /* 0x00000000040079b9 */ /* 0x0007e40008040000 */
[----:B---3--:R-:W-:Y:S01]  /*0310*/  NOP ;  /* 0x0000000000007918 */ /* 0x008fe20000000000 */
.L_x_5:
[----:B------:R-:W-:Y:S05]  /*0320*/  BSYNC.RECONVERGENT B0 ;  /* 0x0000000000007941 */ /* 0x000fea0003800200 */
.L_x_4:
[----:B------:R-:W-:Y:S04]  /*0330*/  BSSY.RECONVERGENT B0, `(.L_x_6) ;  /* 0x000000a000007945 */ /* 0x000fe80003800200 */
        /* <DEDUP_REMOVED lines=9> */
.L_x_7:
[----:B------:R-:W-:Y:S05]  /*03d0*/  BSYNC.RECONVERGENT B0 ;  /* 0x0000000000007941 */ /* 0x000fea0003800200 */
.L_x_6:
[----:B------:R-:W3:Y:S01]  /*03e0*/  LDCU.64 UR4, c[0x0][0x888] ;  /* 0x00011100ff0477ac */ /* 0x000ee20008000a00 */
[----:B------:R-:W-:Y:S02]  /*03f0*/  UISETP.EQ.U32.AND UP1, UPT, UR8, URZ, UPT ;  /* 0x000000ff0800728c */ /* 0x000fe4000bf22070 */
[----:B------:R-:W-:Y:S02]  /*0400*/  UPLOP3.LUT UP3, UPT, UPT, UPT, UPT, 0x80, 0x8 ;  /* 0x000000000008789c */ /* 0x000fe40003f6f070 */
[----:B---3--:R-:W-:-:S04]  /*0410*/  UISETP.NE.U32.AND UP0, UPT, UR4, URZ, UPT ;  /* 0x000000ff0400728c */ /* 0x008fc8000bf05070 */
[----:B------:R-:W-:-:S04]  /*0420*/  UISETP.NE.AND.EX UP0, UPT, UR5, URZ, UPT, UP0 ;  /* 0x000000ff0500728c */ /* 0x000fc8000bf05300 */
[----:B------:R-:W-:-:S04]  /*0430*/  UISETP.EQ.OR.EX UP2, UPT, UR9, URZ, !UP0, UP1 ;  /* 0x000000ff0900728c */ /* 0x000fc8000c742710 */
[----:B------:R-:W-:-:S06]  /*0440*/  UP2UR UR4, UPR, URZ, 0x4 ;  /* 0x00000004ff047883 */ /* 0x000fcc0008000000 */
[----:B------:R-:W-:Y:S01]  /*0450*/  MOV R78, UR4 ;  /* 0x00000004004e7c02 */ /* 0x000fe20008000f00 */
[----:B------:R-:W-:Y:S06]  /*0460*/  BRA.U !UP2, `(.L_x_8) ;  /* 0x000000010a207547 */ /* 0x000fec000b800000 */
[----:B-----5:R-:W-:Y:S01]  /*0470*/  R2UR UR5, R40 ;  /* 0x00000000280572ca */ /* 0x020fe200000e0000 */
[----:B------:R-:W-:Y:S02]  /*0480*/  UISETP.NE.U32.AND UP1, UPT, UR8, URZ, UPT ;  /* 0x000000ff0800728c */ /* 0x000fe4000bf25070 */
[----:B------:R-:W-:Y:S02]  /*0490*/  USEL UR4, URZ, 0xffffffff, UP0 ;  /* 0xffffffffff047887 */ /* 0x000fe40008000000 */
[----:B------:R-:W-:-:S08]  /*04a0*/  UISETP.NE.AND.EX UP1, UPT, UR9, URZ, UPT, UP1 ;  /* 0x000000ff0900728c */ /* 0x000fd0000bf25310 */
[----:B------:R-:W-:-:S04]  /*04b0*/  UISETP.NE.AND UP0, UPT, UR5, URZ, UPT ;  /* 0x000000ff0500728c */ /* 0x000fc8000bf05270 */
[----:B------:R-:W-:-:S04]  /*04c0*/  @!UP1 USEL UR4, URZ, 0xffffffff, UP0 ;  /* 0xffffffffff049887 */ /* 0x000fc80008000000 */
[----:B------:R-:W-:-:S04]  /*04d0*/  ULOP3.LUT UR4, UR4, 0x1, URZ, 0xc0, !UPT ;  /* 0x0000000104047892 */ /* 0x000fc8000f8ec0ff */
[----:B------:R-:W-:-:S11]  /*04e0*/  UISETP.NE.U32.AND UP3, UPT, UR4, 0x1, UPT ;  /* 0x000000010400788c */ /* 0x000fd6000bf65070 */
.L_x_8:
[----:B------:R-:W3:Y:S01]  /*04f0*/  SHFL.IDX PT, R2, R75, RZ, 0x1f ;  /* 0x00001fff4b027589 */ /* 0x000ee200000e0000 */
[----:B------:R-:W-:-:S04]  /*0500*/  UISETP.NE.AND UP0, UPT, UR17, 0x2, UPT ;  /* 0x000000021100788c */ /* 0x000fc8000bf05270 */
[----:B------:R-:W-:Y:S01]  /*0510*/  USEL UR46, URZ, 0x1, UP0 ;  /* 0x00000001ff2e7887 */ /* 0x000fe20008000000 */
[----:B---3--:R-:W-:-:S13]  /*0520*/  ISETP.NE.AND P0, PT, R2, RZ, PT ;  /* 0x000000ff0200720c */ /* 0x008fda0003f05270 */
[----:B------:R-:W-:Y:S05]  /*0530*/  @P0 BRA `(.L_x_9) ;  /* 0x0000000000600947 */ /* 0x000fea0003800000 */
[----:B------:R-:W3:Y:S01]  /*0540*/  S2UR UR4, SR_CgaCtaId ;  /* 0x00000000000479c3 */ /* 0x000ee20000008800 */
[----:B------:R-:W-:Y:S01]  /*0550*/  UMOV UR5, 0x400 ;  /* 0x0000040000057882 */ /* 0x000fe20000000000 */
[----:B------:R-:W-:Y:S01]  /*0560*/  UMOV UR8, 0x1 ;  /* 0x0000000100087882 */ /* 0x000fe20000000000 */
[----:B------:R-:W-:Y:S01]  /*0570*/  UMOV UR6, 0x3 ;  /* 0x0000000300067882 */ /* 0x000fe20000000000 */
[----:B------:R-:W-:-:S04]  /*0580*/  UIADD3 UR8, UPT, UPT, -UR8, 0x100000, URZ ;  /* 0x0010000008087890 */ /* 0x000fc8000fffe1ff */
[----:B------:R-:W-:Y:S02]  /*0590*/  USHF.L.U32 UR9, UR8, 0xb, URZ ;  /* 0x0000000b08097899 */ /* 0x000fe400080006ff */
[----:B------:R-:W-:Y:S02]  /*05a0*/  USHF.L.U32 UR8, UR8, 0x1, URZ ;  /* 0x0000000108087899 */ /* 0x000fe400080006ff */
[----:B------:R-:W-:-:S04]  /*05b0*/  UIADD3 UR6, UPT, UPT, -UR6, 0x100000, URZ ;  /* 0x0010000006067890 */ /* 0x000fc8000fffe1ff */
[----:B------:R-:W-:Y:S02]  /*05c0*/  USHF.L.U32 UR7, UR6, 0xb, URZ ;  /* 0x0000000b06077899 */ /* 0x000fe400080006ff */
[----:B------:R-:W-:Y:S01]  /*05d0*/  USHF.L.U32 UR6, UR6, 0x1, URZ ;  /* 0x0000000106067899 */ /* 0x000fe200080006ff */
[----:B------:R-:W-:Y:S01]  /*05e0*/  ELECT P0, URZ, PT ;  /* 0x0000000000ff782f */ /* 0x000fe20003800000 */
[----:B---3--:R-:W-:Y:S01]  /*05f0*/  ULEA UR4, UR4, UR5, 0x18 ;  /* 0x0000000504047291 */ /* 0x008fe2000f8ec0ff */
[----:B------:R-:W3:Y:S11]  /*0600*/  FENCE.VIEW.ASYNC.S ;  /* 0x00000000000073c6 */ /* 0x000ef60000000000 */
[----:B---3--:R3:W4:Y:S01]  /*0610*/  SYNCS.EXCH.64 URZ, [UR4], UR8 ;  /* 0x0000000804ff75b2 */ /* 0x0087220008000100 */
[----:B------:R3:W1:Y:S01]  /*0620*/  SYNCS.EXCH.64 URZ, [UR4+0x28], UR6 ;  /* 0x0000280604ff75b2 */ /* 0x0006620008000100 */
        /* <DEDUP_REMOVED lines=8> */
[----:B------:R-:W-:Y:S01]  /*06b0*/  NOP ;  /* 0x0000000000007918 */ /* 0x000fe20000000000 */
.L_x_9:
[----:B------:R-:W2:Y:S01]  /*06c0*/  SHFL.IDX PT, R2, R75, RZ, 0x1f ;  /* 0x00001fff4b027589 */ /* 0x000ea200000e0000 */
[----:B------:R-:W-:Y:S01]  /*06d0*/  NOP ;  /* 0x0000000000007918 */ /* 0x000fe20000000000 */
[----:B--2---:R-:W-:-:S13]  /*06e0*/  ISETP.NE.AND P0, PT, R2, 0x1, PT ;  /* 0x000000010200780c */ /* 0x004fda0003f05270 */
[----:B------:R-:W-:Y:S05]  /*06f0*/  @P0 BRA `(.L_x_10) ;  /* 0x0000000000580947 */ /* 0x000fea0003800000 */
[----:B---3--:R-:W2:Y:S01]  /*0700*/  S2UR UR4, SR_CgaCtaId ;  /* 0x00000000000479c3 */ /* 0x008ea20000008800 */
        /* <DEDUP_REMOVED lines=10> */
[----:B--2---:R-:W-:Y:S01]  /*07b0*/  ULEA UR4, UR4, UR5, 0x18 ;  /* 0x0000000504047291 */ /* 0x004fe2000f8ec0ff */
[----:B------:R-:W2:Y:S11]  /*07c0*/  FENCE.VIEW.ASYNC.S ;  /* 0x00000000000073c6 */ /* 0x000eb60000000000 */
[----:B--2---:R2:W3:Y:S01]  /*07d0*/  SYNCS.EXCH.64 URZ, [UR4+0x50], UR8 ;  /* 0x0000500804ff75b2 */ /* 0x0044e20008000100 */
        /* <DEDUP_REMOVED lines=8> */
.L_x_10:
[----:B------:R-:W4:Y:S01]  /*0860*/  SHFL.IDX PT, R2, R75, RZ, 0x1f ;  /* 0x00001fff4b027589 */ /* 0x000f2200000e0000 */
[----:B------:R-:W-:Y:S01]  /*0870*/  NOP ;  /* 0x0000000000007918 */ /* 0x000fe20000000000 */
[----:B----4-:R-:W-:-:S13]  /*0880*/  ISETP.NE.AND P0, PT, R2, 0x3, PT ;  /* 0x000000030200780c */ /* 0x010fda0003f05270 */
[----:B------:R-:W-:Y:S05]  /*0890*/  @P0 BRA `(.L_x_11) ;  /* 0x0000000000300947 */ /* 0x000fea0003800000 */
[----:B--23--:R-:W2:Y:S01]  /*08a0*/  S2UR UR4, SR_CgaCtaId ;  /* 0x00000000000479c3 */ /* 0x00cea20000008800 */
[----:B------:R-:W-:Y:S01]  /*08b0*/  UMOV UR6, 0x400 ;  /* 0x0000040000067882 */ /* 0x000fe20000000000 */
[----:B------:R-:W-:Y:S01]  /*08c0*/  UMOV UR5, 0x20 ;  /* 0x0000002000057882 */ /* 0x000fe20000000000 */
[----:B------:R-:W-:Y:S01]  /*08d0*/  ELECT P0, URZ, PT ;  /* 0x0000000000ff782f */ /* 0x000fe20003800000 */
[----:B--2---:R-:W-:Y:S02]  /*08e0*/  ULEA UR6, UR4, UR6, 0x18 ;  /* 0x0000000604067291 */ /* 0x004fe4000f8ec0ff */
[----:B------:R-:W-:-:S04]  /*08f0*/  UIADD3 UR4, UPT, UPT, -UR5, 0x100000, URZ ;  /* 0x0010000005047890 */ /* 0x000fc8000fffe1ff */
[----:B------:R-:W-:Y:S02]  /*0900*/  USHF.L.U32 UR5, UR4, 0xb, URZ ;  /* 0x0000000b04057899 */ /* 0x000fe400080006ff */
[----:B------:R-:W-:Y:S01]  /*0910*/  USHF.L.U32 UR4, UR4, 0x1, URZ ;  /* 0x0000000104047899 */ /* 0x000fe200080006ff */
[----:B------:R-:W2:Y:S11]  /*0920*/  FENCE.VIEW.ASYNC.S ;  /* 0x00000000000073c6 */ /* 0x000eb60000000000 */
[----:B--2---:R4:W2:Y:S01]  /*0930*/  SYNCS.EXCH.64 URZ, [UR6+0x90], UR4 ;  /* 0x0000900406ff75b2 */ /* 0x0048a20008000100 */
[----:B------:R4:W3:Y:S02]  /*0940*/  SYNCS.EXCH.64 URZ, [UR6+0x98], UR4 ;  /* 0x0000980406ff75b2 */ /* 0x0008e40008000100 */
[----:B----4-:R-:W-:Y:S01]  /*0950*/  NOP ;  /* 0x0000000000007918 */ /* 0x010fe20000000000 */
.L_x_11:
[----:B------:R-:W4:Y:S01]  /*0960*/  SHFL.IDX PT, R2, R75, RZ, 0x1f ;  /* 0x00001fff4b027589 */ /* 0x000f2200000e0000 */
[----:B------:R-:W-:Y:S01]  /*0970*/  NOP ;  /* 0x0000000000007918 */ /* 0x000fe20000000000 */
[----:B----4-:R-:W-:-:S13]  /*0980*/  ISETP.NE.AND P0, PT, R2, 0x4, PT ;  /* 0x000000040200780c */ /* 0x010fda0003f05270 */
[----:B------:R-:W-:Y:S05]  /*0990*/  @P0 BRA `(.L_x_12) ;  /* 0x00000000004c0947 */ /* 0x000fea0003800000 */
[----:B--23--:R-:W2:Y:S01]  /*09a0*/  S2UR UR6, SR_CgaCtaId ;  /* 0x00000000000679c3 */ /* 0x00cea20000008800 */
[----:B------:R-:W-:Y:S01]  /*09b0*/  UMOV UR4, 0x3a0 ;  /* 0x000003a000047882 */ /* 0x000fe20000000000 */
[----:B------:R-:W-:Y:S01]  /*09c0*/  UMOV UR5, 0x400 ;  /* 0x0000040000057882 */ /* 0x000fe20000000000 */
[----:B------:R-:W-:Y:S01]  /*09d0*/  USEL UR4, UR4, 0x320, UP3 ;  /* 0x0000032004047887 */ /* 0x000fe20009800000 */
[----:B------:R-:W-:Y:S01]  /*09e0*/  UMOV UR8, 0x1 ;  /* 0x0000000100087882 */ /* 0x000fe20000000000 */
[----:B------:R-:W-:Y:S01]  /*09f0*/  ELECT P0, URZ, PT ;  /* 0x0000000000ff782f */ /* 0x000fe20003800000 */
[----:B------:R-:W-:-:S04]  /*0a00*/  UIADD3 UR8, UPT, UPT, -UR8, 0x100000, URZ ;  /* 0x0010000008087890 */ /* 0x000fc8000fffe1ff */
[----:B------:R-:W-:Y:S02]  /*0a10*/  USHF.L.U32 UR9, UR8, 0xb, URZ ;  /* 0x0000000b08097899 */ /* 0x000fe400080006ff */
[----:B------:R-:W-:Y:S02]  /*0a20*/  USHF.L.U32 UR8, UR8, 0x1, URZ ;  /* 0x0000000108087899 */ /* 0x000fe400080006ff */
[----:B--2---:R-:W-:Y:S02]  /*0a30*/  ULEA UR6, UR6, UR5, 0x18 ;  /* 0x0000000506067291 */ /* 0x004fe4000f8ec0ff */
[----:B------:R-:W-:-:S04]  /*0a40*/  UIADD3 UR4, UPT, UPT, -UR4, 0x100000, URZ ;  /* 0x0010000004047890 */ /* 0x000fc8000fffe1ff */
[----:B------:R-:W-:Y:S02]  /*0a50*/  USHF.L.U32 UR5, UR4, 0xb, URZ ;  /* 0x0000000b04057899 */ /* 0x000fe400080006ff */
[----:B------:R-:W-:Y:S01]  /*0a60*/  USHF.L.U32 UR4, UR4, 0x1, URZ ;  /* 0x0000000104047899 */ /* 0x000fe200080006ff */
[----:B------:R-:W2:Y:S03]  /*0a70*/  FENCE.VIEW.ASYNC.S ;  /* 0x00000000000073c6 */ /* 0x000ea60000000000 */
[----:B--2---:R4:W2:Y:S08]  /*0a80*/  SYNCS.EXCH.64 URZ, [UR6+0xa0], UR8 ;  /* 0x0000a00806ff75b2 */ /* 0x0048b00008000100 */
[----:B------:R4:W3:Y:S01]  /*0a90*/  SYNCS.EXCH.64 URZ, [UR6+0xb0], UR4 ;  /* 0x0000b00406ff75b2 */ /* 0x0008e20008000100 */
[----:B------:R4:W1:Y:S01]  /*0aa0*/  SYNCS.EXCH.64 URZ, [UR6+0xa8], UR8 ;  /* 0x0000a80806ff75b2 */ /* 0x0008620008000100 */
[----:B------:R4:W1:Y:S02]  /*0ab0*/  SYNCS.EXCH.64 URZ, [UR6+0xb8], UR4 ;  /* 0x0000b80406ff75b2 */ /* 0x0008640008000100 */
[----:B----4-:R-:W-:Y:S01]  /*0ac0*/  NOP ;  /* 0x0000000000007918 */ /* 0x010fe20000000000 */
.L_x_12:
[----:B------:R-:W4:Y:S01]  /*0ad0*/  SHFL.IDX PT, R2, R75, RZ, 0x1f ;  /* 0x00001fff4b027589 */ /* 0x000f2200000e0000 */
[----:B------:R-:W-:Y:S01]  /*0ae0*/  NOP ;  /* 0x0000000000007918 */ /* 0x000fe20000000000 */
[----:B----4-:R-:W-:-:S13]  /*0af0*/  ISETP.NE.AND P0, PT, R2, 0x5, PT ;  /* 0x000000050200780c */ /* 0x010fda0003f05270 */
[----:B------:R-:W-:Y:S05]  /*0b00*/  @P0 BRA `(.L_x_13) ;  /* 0x0000000000580947 */ /* 0x000fea0003800000 */
[----:B--23--:R-:W2:Y:S01]  /*0b10*/  S2UR UR4, SR_CgaCtaId ;  /* 0x00000000000479c3 */ /* 0x00cea20000008800 */
        /* <DEDUP_REMOVED lines=12> */
[----:B--2---:R4:W2:Y:S01]  /*0be0*/  SYNCS.EXCH.64 URZ, [UR4+0xc0], UR8 ;  /* 0x0000c00804ff75b2 */ /* 0x0048a20008000100 */
[----:B------:R4:W3:Y:S01]  /*0bf0*/  SYNCS.EXCH.64 URZ, [UR4+0xe0], UR6 ;  /* 0x0000e00604ff75b2 */ /* 0x0008e20008000100 */
[----:B------:R4:W1:Y:S01]  /*0c00*/  SYNCS.EXCH.64 URZ, [UR4+0xc8], UR8 ;  /* 0x0000c80804ff75b2 */ /* 0x0008620008000100 */
[----:B------:R4:W1:Y:S01]  /*0c10*/  SYNCS.EXCH.64 URZ, [UR4+0xe8], UR6 ;  /* 0x0000e80604ff75b2 */ /* 0x0008620008000100 */
[----:B------:R4:W1:Y:S01]  /*0c20*/  SYNCS.EXCH.64 URZ, [UR4+0xd0], UR8 ;  /* 0x0000d00804ff75b2 */ /* 0x0008620008000100 */
[----:B------:R4:W1:Y:S01]  /*0c30*/  SYNCS.EXCH.64 URZ, [UR4+0xf0], UR6 ;  /* 0x0000f00604ff75b2 */ /* 0x0008620008000100 */
[----:B------:R4:W1:Y:S01]  /*0c40*/  SYNCS.EXCH.64 URZ, [UR4+0xd8], UR8 ;  /* 0x0000d80804ff75b2 */ /* 0x0008620008000100 */
[----:B------:R4:W1:Y:S02]  /*0c50*/  SYNCS.EXCH.64 URZ, [UR4+0xf8], UR6 ;  /* 0x0000f80604ff75b2 */ /* 0x0008640008000100 */
[----:B----4-:R-:W-:Y:S01]  /*0c60*/  NOP ;  /* 0x0000000000007918 */ /* 0x010fe20000000000 */
.L_x_13:
[----:B------:R-:W4:Y:S01]  /*0c70*/  SHFL.IDX PT, R2, R75, RZ, 0x1f ;  /* 0x00001fff4b027589 */ /* 0x000f2200000e0000 */
[----:B------:R-:W1:Y:S01]  /*0c80*/  S2UR UR45, SR_CgaCtaId ;  /* 0x00000000002d79c3 */ /* 0x000e620000008800 */
[----:B------:R-:W-:Y:S01]  /*0c90*/  NOP ;  /* 0x0000000000007918 */ /* 0x000fe20000000000 */
[----:B----4-:R-:W-:-:S13]  /*0ca0*/  ISETP.NE.AND P0, PT, R2, 0x3, PT ;  /* 0x000000030200780c */ /* 0x010fda0003f05270 */
[----:B-1----:R-:W-:Y:S05]  /*0cb0*/  @P0 BRA `(.L_x_14) ;  /* 0x0000000000340947 */ /* 0x002fea0003800000 */
[----:B--23--:R-:W-:Y:S01]  /*0cc0*/  UMOV UR4, 0x400 ;  /* 0x0000040000047882 */ /* 0x00cfe20000000000 */
[----:B------:R-:W-:Y:S01]  /*0cd0*/  UMOV UR6, 0x20 ;  /* 0x0000002000067882 */ /* 0x000fe20000000000 */
[----:B------:R-:W-:Y:S02]  /*0ce0*/  ULEA UR4, UR45, UR4, 0x18 ;  /* 0x000000042d047291 */ /* 0x000fe4000f8ec0ff */
[----:B------:R-:W-:-:S04]  /*0cf0*/  UIADD3 UR6, UPT, UPT, -UR6, 0x100000, URZ ;  /* 0x0010000006067890 */ /* 0x000fc8000fffe1ff */
[----:B------:R-:W-:Y:S02]  /*0d00*/  USHF.L.U32 UR7, UR6, 0xb, URZ ;  /* 0x0000000b06077899 */ /* 0x000fe400080006ff */
[----:B------:R-:W-:Y:S01]  /*0d10*/  USHF.L.U32 UR6, UR6, 0x1, URZ ;  /* 0x0000000106067899 */ /* 0x000fe200080006ff */
[----:B------:R-:W-:Y:S01]  /*0d20*/  ELECT P0, URZ, PT ;  /* 0x0000000000ff782f */ /* 0x000fe20003800000 */
[----:B------:R-:W1:Y:S10]  /*0d30*/  FENCE.VIEW.ASYNC.S ;  /* 0x00000000000073c6 */ /* 0x000e740000000000 */
[----:B-1----:R1:W4:Y:S01]  /*0d40*/  SYNCS.EXCH.64 URZ, [UR4+0x100], UR6 ;  /* 0x0001000604ff75b2 */ /* 0x0023220008000100 */
[----:B------:R1:W2:Y:S01]  /*0d50*/  SYNCS.EXCH.64 URZ, [UR4+0x110], UR6 ;  /* 0x0001100604ff75b2 */ /* 0x0002a20008000100 */
[----:B------:R1:W3:Y:S01]  /*0d60*/  SYNCS.EXCH.64 URZ, [UR4+0x108], UR6 ;  /* 0x0001080604ff75b2 */ /* 0x0002e20008000100 */
[----:B------:R1:W1:Y:S01]  /*0d70*/  SYNCS.EXCH.64 URZ, [UR4+0x118], UR6 ;  /* 0x0001180604ff75b2 */ /* 0x0002620008000100 */
[----:B------:R-:W-:Y:S01]  /*0d80*/  NOP ;  /* 0x0000000000007918 */ /* 0x000fe20000000000 */
.L_x_14:
[----:B-123--:R-:W1:Y:S01]  /*0d90*/  LDCU UR4, c[0x0][0x36c] ;  /* 0x00006d80ff0477ac */ /* 0x00ee620008000800 */
[----:B------:R-:W-:Y:S01]  /*0da0*/  ISETP.NE.OR P3, PT, R0, 0x2, !P3 ;  /* 0x000000020000780c */ /* 0x000fe20005f65670 */
[----:B------:R-:W-:Y:S01]  /*0db0*/  NOP ;  /* 0x0000000000007918 */ /* 0x000fe20000000000 */
[----:B------:R-:W-:Y:S01]  /*0dc0*/  LOP3.LUT R0, R85, 0x1f, RZ, 0xc0, !PT ;  /* 0x0000001f55007812 */ /* 0x000fe200078ec0ff */
[----:B------:R-:W-:Y:S02]  /*0dd0*/  UISETP.NE.AND UP4, UPT, UR17, URZ, UPT ;  /* 0x000000ff1100728c */ /* 0x000fe4000bf85270 */
[----:B-1----:R-:W-:-:S09]  /*0de0*/  UISETP.EQ.U32.AND UP5, UPT, UR4, 0x1, UPT ;  /* 0x000000010400788c */ /* 0x002fd2000bfa2070 */
[----:B------:R-:W-:Y:S05]  /*0df0*/  BRA.U !UP5, `(.L_x_15) ;  /* 0x000000010d087547 */ /* 0x000fea000b800000 */
[----:B----4-:R-:W-:Y:S01]  /*0e00*/  UCGABAR_ARV ;  /* 0x00000000000079c7 */ /* 0x010fe20008000000 */
[----:B------:R-:W-:Y:S05]  /*0e10*/  BRA `(.L_x_16) ;  /* 0x0000000000047947 */ /* 0x000fea0003800000 */
.L_x_15:
[----:B----4-:R-:W-:Y:S01]  /*0e20*/  NOP ;  /* 0x0000000000007918 */ /* 0x010fe20000000000 */
.L_x_16:
[----:B------:R-:W1:Y:S01]  /*0e30*/  S2UR UR16, SR_CTAID.X ;  /* 0x00000000001079c3 */ /* 0x000e620000002500 */
[----:B------:R-:W-:-:S05]  /*0e40*/  CS2R.32 R77, SR_CgaSize ;  /* 0x00000000004d7805 */ /* 0x000fca0000008a00 */
[----:B------:R-:W-:-:S05]  /*0e50*/  IMAD R77, R77, -0xa0, RZ ;  /* 0xffffff604d4d7824 */ /* 0x000fca00078e02ff */
[----:B------:R-:W-:-:S14]  /*0e60*/  R2UR UR5, R77 ;  /* 0x000000004d0572ca */ /* 0x000fdc00000e0000 */
[----:B------:R-:W2:Y:S01]  /*0e70*/  LDCU UR5, c[0x0][UR5+0x2b0] ;  /* 0x00005600050577ac */ /* 0x000ea20008000800 */
[----:B------:R-:W-:-:S05]  /*0e80*/  CS2R.32 R77, SR_CgaSize ;  /* 0x00000000004d7805 */ /* 0x000fca0000008a00 */
[----:B------:R-:W-:-:S05]  /*0e90*/  IMAD R77, R77, -0xa0, RZ ;  /* 0xffffff604d4d7824 */ /* 0x000fca00078e02ff */
[----:B------:R-:W-:-:S14]  /*0ea0*/  R2UR UR4, R77 ;  /* 0x000000004d0472ca */ /* 0x000fdc00000e0000 */
[----:B------:R-:W3:Y:S01]  /*0eb0*/  LDCU UR4, c[0x0][UR4+0x2b4] ;  /* 0x00005680040477ac */ /* 0x000ee20008000800 */
[----:B------:R-:W4:Y:S01]  /*0ec0*/  S2UR UR20, SR_CTAID.Y ;  /* 0x00000000001479c3 */ /* 0x000f220000002600 */
[----:B------:R-:W-:-:S05]  /*0ed0*/  CS2R.32 R77, SR_CgaSize ;  /* 0x00000000004d7805 */ /* 0x000fca0000008a00 */
[----:B------:R-:W-:-:S05]  /*0ee0*/  IMAD R77, R77, -0xa0, RZ ;  /* 0xffffff604d4d7824 */ /* 0x000fca00078e02ff */
[----:B------:R-:W-:-:S14]  /*0ef0*/  R2UR UR7, R77 ;  /* 0x000000004d0772ca */ /* 0x000fdc00000e0000 */
[----:B------:R-:W3:Y:S01]  /*0f00*/  LDCU UR7, c[0x0][UR7+0x2a0] ;  /* 0x00005400070777ac */ /* 0x000ee20008000800 */
[----:B------:R-:W-:-:S05]  /*0f10*/  CS2R.32 R77, SR_CgaSize ;  /* 0x00000000004d7805 */ /* 0x000fca0000008a00 */
[----:B------:R-:W-:-:S05]  /*0f20*/  IMAD R77, R77, -0xa0, RZ ;  /* 0xffffff604d4d7824 */ /* 0x000fca00078e02ff */
[----:B------:R-:W-:-:S14]  /*0f30*/  R2UR UR8, R77 ;  /* 0x000000004d0872ca */ /* 0x000fdc00000e0000 */
[----:B------:R-:W3:Y:S01]  /*0f40*/  LDCU UR8, c[0x0][UR8+0x2a4] ;  /* 0x00005480080877ac */ /* 0x000ee20008000800 */
[----:B------:R-:W-:Y:S02]  /*0f50*/  ULOP3.LUT UR47, UR45, 0x1, URZ, 0xc0, !UPT ;  /* 0x000000012d2f7892 */ /* 0x000fe4000f8ec0ff */
[----:B------:R-:W-:Y:S02]  /*0f60*/  USHF.R.U32.HI UR32, URZ, 0x1, UR45 ;  /* 0x00000001ff207899 */ /* 0x000fe4000801162d */
[----:B------:R-:W-:Y:S02]  /*0f70*/  UISETP.GT.U32.AND UP1, UPT, UR47, 0xffff, UPT ;  /* 0x0000ffff2f00788c */ /* 0x000fe4000bf24070 */
[----:B------:R-:W-:Y:S01]  /*0f80*/  USHF.L.U32 UR28, UR45, 0xb, URZ ;  /* 0x0000000b2d1c7899 */ /* 0x000fe200080006ff */
[----:B-1----:R-:W-:Y:S01]  /*0f90*/  I2FP.F32.U32 R3, UR16 ;  /* 0x0000001000037c45 */ /* 0x002fe20008201000 */
[----:B------:R-:W1:Y:S04]  /*0fa0*/  LDCU UR21, c[0x0][0xb24] ;  /* 0x00016480ff1577ac */ /* 0x000e680008000800 */
[----:B--2---:R-:W-:Y:S01]  /*0fb0*/  FMUL R3, R3, UR5 ;  /* 0x0000000503037c20 */ /* 0x004fe20008400000 */
[----:B------:R-:W2:Y:S01]  /*0fc0*/  LDCU UR42, c[0x0][0xb24] ;  /* 0x00016480ff2a77ac */ /* 0x000ea20008000800 */
[----:B----4-:R-:W-:Y:S01]  /*0fd0*/  I2FP.F32.U32 R2, UR20 ;  /* 0x0000001400027c45 */ /* 0x010fe20008201000 */
[----:B------:R-:W4:Y:S03]  /*0fe0*/  LDCU UR31, c[0x0][0xb30] ;  /* 0x00016600ff1f77ac */ /* 0x000f260008000800 */
[----:B------:R-:W1:Y:S01]  /*0ff0*/  F2I.U32.TRUNC.NTZ R3, R3 ;  /* 0x0000000300037305 */ /* 0x000e62000020f000 */
[----:B---3--:R-:W-:Y:S01]  /*1000*/  FMUL R2, R2, UR4 ;  /* 0x0000000402027c20 */ /* 0x008fe20008400000 */
[----:B------:R-:W-:-:S02]  /*1010*/  ULOP3.LUT UR4, UR45, 0x2, URZ, 0xc0, !UPT ;  /* 0x000000022d047892 */ /* 0x000fc4000f8ec0ff */
[----:B------:R-:W-:Y:S02]  /*1020*/  USHF.L.U32 UR29, UR45, 0xe, URZ ;  /* 0x0000000e2d1d7899 */ /* 0x000fe400080006ff */
[----:B------:R-:W-:Y:S02]  /*1030*/  UISETP.GT.U32.AND UP0, UPT, UR4, 0xffff, UPT ;  /* 0x0000ffff0400788c */ /* 0x000fe4000bf04070 */
[----:B------:R-:W3:Y:S01]  /*1040*/  F2I.U32.TRUNC.NTZ R2, R2 ;  /* 0x0000000200027305 */ /* 0x000ee2000020f000 */
[----:B------:R-:W-:Y:S01]  /*1050*/  UMOV UR34, 0x5 ;  /* 0x0000000500227882 */ /* 0x000fe20000000000 */
[----:B------:R-:W-:Y:S02]  /*1060*/  USEL UR27, UR47, 0xffff, !UP1 ;  /* 0x0000ffff2f1b7887 */ /* 0x000fe4000c800000 */
[----:B------:R-:W-:Y:S01]  /*1070*/  USEL UR26, UR4, 0xffff, !UP0 ;  /* 0x0000ffff041a7887 */ /* 0x000fe2000c000000 */
[----:B-1----:R-:W-:Y:S02]  /*1080*/  R2UR UR5, R3 ;  /* 0x00000000030572ca */ /* 0x002fe400000e0000 */
[----:B---3--:R-:W-:-:S02]  /*1090*/  R2UR UR6, R2 ;  /* 0x00000000020672ca */ /* 0x008fc400000e0000 */
[----:B------:R-:W-:-:S09]  /*10a0*/  PRMT R2, RZ, 0x7610, R2 ;  /* 0x00007610ff027816 */ /* 0x000fd20000000002 */
[----:B------:R-:W-:-:S04]  /*10b0*/  UIADD3 UR5, UPT, UPT, -UR5, URZ, URZ ;  /* 0x000000ff05057290 */ /* 0x000fc8000fffe1ff */
[----:B------:R-:W-:Y:S02]  /*10c0*/  UIMAD UR5, UR7, UR5, UR16 ;  /* 0x00000005070572a4 */ /* 0x000fe4000f8e0210 */
[----:B------:R-:W-:-:S04]  /*10d0*/  UIADD3 UR4, UPT, UPT, -UR6, URZ, URZ ;  /* 0x000000ff06047290 */ /* 0x000fc8000fffe1ff */
[----:B------:R-:W-:Y:S01]  /*10e0*/  IMAD.U32 R77, RZ, RZ, UR5 ;  /* 0x00000005ff4d7e24 */ /* 0x000fe2000f8e00ff */
[----:B------:R-:W-:-:S06]  /*10f0*/  UIMAD UR4, UR8, UR4, UR20 ;  /* 0x00000004080472a4 */ /* 0x000fcc000f8e0214 */
[----:B------:R-:W-:Y:S01]  /*1100*/  IMAD.U32 R76, RZ, RZ, UR4 ;  /* 0x00000004ff4c7e24 */ /* 0x000fe2000f8e00ff */
[----:B--2-4-:R-:W-:Y:S06]  /*1110*/  BRA.U UP4, `(.L_x_17) ;  /* 0x0000000104447547 */ /* 0x014fec000b800000 */
[----:B------:R-:W-:Y:S02]  /*1120*/  R2UR UR4, R76 ;  /* 0x000000004c0472ca */ /* 0x000fe400000e0000 */
[----:B------:R-:W-:-:S11]  /*1130*/  R2UR UR6, R77 ;  /* 0x000000004d0672ca */ /* 0x000fd600000e0000 */
[----:B------:R-:W-:Y:S02]  /*1140*/  UISETP.NE.AND UP0, UPT, UR4, URZ, UPT ;  /* 0x000000ff0400728c */ /* 0x000fe4000bf05270 */
[----:B------:R-:W-:Y:S02]  /*1150*/  UISETP.NE.AND UP1, UPT, UR4, 0x1, UPT ;  /* 0x000000010400788c */ /* 0x000fe4000bf25270 */
[----:B------:R-:W-:Y:S02]  /*1160*/  UISETP.NE.AND UP2, UPT, UR6, URZ, UP0 ;  /* 0x000000ff0600728c */ /* 0x000fe40008745270 */
[----:B------:R-:W-:Y:S02]  /*1170*/  USEL UR4, URZ, 0x2, UP0 ;  /* 0x00000002ff047887 */ /* 0x000fe40008000000 */
[----:B------:R-:W-:Y:S02]  /*1180*/  USEL UR8, URZ, 0x1, UP2 ;  /* 0x00000001ff087887 */ /* 0x000fe40009000000 */
[----:B------:R-:W-:-:S02]  /*1190*/  UISETP.NE.AND UP2, UPT, UR6, URZ, UPT ;  /* 0x000000ff0600728c */ /* 0x000fc4000bf45270 */
[----:B------:R-:W-:Y:S02]  /*11a0*/  USEL UR5, URZ, 0x4, UP1 ;  /* 0x00000004ff057887 */ /* 0x000fe40008800000 */
[----:B------:R-:W-:Y:S02]  /*11b0*/  UISETP.NE.AND UP0, UPT, UR6, 0x1, UPT ;  /* 0x000000010600788c */ /* 0x000fe4000bf05270 */
[----:B------:R-:W-:Y:S02]  /*11c0*/  USEL UR6, URZ, 0x8, UP1 ;  /* 0x00000008ff067887 */ /* 0x000fe40008800000 */
[----:B------:R-:W-:Y:S02]  /*11d0*/  USEL UR7, UR5, 0x4, UP2 ;  /* 0x0000000405077887 */ /* 0x000fe40009000000 */
[----:B------:R-:W-:Y:S02]  /*11e0*/  USEL UR4, UR4, 0x2, UP0 ;  /* 0x0000000204047887 */ /* 0x000fe40008000000 */
[----:B------:R-:W-:-:S02]  /*11f0*/  USEL UR5, UR6, 0x8, UP0 ;  /* 0x0000000806057887 */ /* 0x000fc40008000000 */
[----:B------:R-:W-:-:S04]  /*1200*/  UIADD3 UR4, UPT, UPT, UR4, UR7, UR8 ;  /* 0x0000000704047290 */ /* 0x000fc8000fffe008 */
[----:B------:R-:W-:-:S06]  /*1210*/  UIADD3 UR4, UPT, UPT, UR4, UR5, URZ ;  /* 0x0000000504047290 */ /* 0x000fcc000fffe0ff */
[----:B------:R-:W-:-:S07]  /*1220*/  IMAD.U32 R2, RZ, RZ, UR4 ;  /* 0x00000004ff027e24 */ /* 0x000fce000f8e00ff */
.L_x_17:
[----:B------:R-:W1:Y:S01]  /*1230*/  S2UR UR36, SR_CTAID.Z ;  /* 0x00000000002479c3 */ /* 0x000e620000002700 */
[----:B------:R-:W-:Y:S01]  /*1240*/  UISETP.GE.AND UP0, UPT, UR21, 0x1, UPT ;  /* 0x000000011500788c */ /* 0x000fe2000bf06270 */
[----:B------:R-:W-:-:S08]  /*1250*/  UMOV UR33, 0x3 ;  /* 0x0000000300217882 */ /* 0x000fd00000000000 */
[----:B------:R-:W-:Y:S05]  /*1260*/  BRA.U !UP0, `(.L_x_18) ;  /* 0x0000000108d47547 */ /* 0x000fea000b800000 */
[----:B------:R-:W2:Y:S01]  /*1270*/  LDCU.128 UR12, c[0x0][0xb10] ;  /* 0x00016200ff0c77ac */ /* 0x000ea20008000c00 */
[----:B------:R-:W3:Y:S01]  /*1280*/  LDCU UR6, c[0x0][0x370] ;  /* 0x00006e00ff0677ac */ /* 0x000ee20008000800 */
[----:B------:R-:W4:Y:S01]  /*1290*/  LDCU UR5, c[0x0][0x374] ;  /* 0x00006e80ff0577ac */ /* 0x000f220008000800 */
[----:B------:R-:W1:Y:S01]  /*12a0*/  LDCU UR30, c[0x0][0xb0c] ;  /* 0x00016180ff1e77ac */ /* 0x000e620008000800 */
[----:B------:R-:W1:Y:S01]  /*12b0*/  LDCU UR4, c[0x0][0xb20] ;  /* 0x00016400ff0477ac */ /* 0x000e620008000800 */
[----:B------:R-:W1:Y:S01]  /*12c0*/  LDCU.64 UR8, c[0x0][0xb28] ;  /* 0x00016500ff0877ac */ /* 0x000e620008000a00 */
[----:B--2---:R-:W-:Y:S02]  /*12d0*/  UISETP.NE.AND UP0, UPT, UR14, 0x1, UPT ;  /* 0x000000010e00788c */ /* 0x004fe4000bf05270 */
[----:B----4-:R-:W-:Y:S02]  /*12e0*/  UIMAD.WIDE.U32 UR10, UR5, UR15, URZ ;  /* 0x0000000f050a72a5 */ /* 0x010fe4000f8e00ff */
[----:B---3--:R-:W-:-:S02]  /*12f0*/  UIMAD.WIDE.U32 UR22, UR6, UR12, URZ ;  /* 0x0000000c061672a5 */ /* 0x008fc4000f8e00ff */
[----:B-1----:R-:W-:Y:S02]  /*1300*/  UISETP.NE.AND UP1, UPT, UR30, 0x1, UPT ;  /* 0x000000011e00788c */ /* 0x002fe4000bf25270 */
[----:B------:R-:W-:Y:S01]  /*1310*/  UISETP.NE.AND UP2, UPT, UR21, 0x1, UPT ;  /* 0x000000011500788c */ /* 0x000fe2000bf45270 */
[----:B------:R-:W-:Y:S02]  /*1320*/  UMOV UR10, UR11 ;  /* 0x0000000b000a7c82 */ /* 0x000fe40008000000 */
[----:B------:R-:W-:Y:S01]  /*1330*/  UMOV UR22, UR23 ;  /* 0x0000001700167c82 */ /* 0x000fe20008000000 */
[----:B------:R-:W-:Y:S02]  /*1340*/  @UP0 USHF.R.U32.HI UR5, URZ, UR4, UR10 ;  /* 0x00000004ff050299 */ /* 0x000fe4000801160a */
[----:B------:R-:W-:Y:S02]  /*1350*/  UIMAD.WIDE.U32 UR24, UR20, UR15, URZ ;  /* 0x0000000f141872a5 */ /* 0x000fe4000f8e00ff */
[----:B------:R-:W-:-:S02]  /*1360*/  UIMAD.WIDE.U32 UR10, UR5, UR8, URZ ;  /* 0x00000008050a72a5 */ /* 0x000fc4000f8e00ff */
[----:B------:R-:W-:Y:S02]  /*1370*/  @UP1 USHF.R.U32.HI UR6, URZ, UR13, UR22 ;  /* 0x0000000dff061299 */ /* 0x000fe40008011616 */
[----:B------:R-:W-:Y:S02]  /*1380*/  UIMAD.WIDE.U32 UR18, UR16, UR12, URZ ;  /* 0x0000000c101272a5 */ /* 0x000fe4000f8e00ff */
[----:B------:R-:W-:Y:S01]  /*1390*/  UIMAD.WIDE.U32 UR22, UR6, UR8, URZ ;  /* 0x00000008061672a5 */ /* 0x000fe2000f8e00ff */
[----:B------:R-:W-:Y:S01]  /*13a0*/  UMOV UR24, UR25 ;  /* 0x0000001900187c82 */ /* 0x000fe20008000000 */
[----:B------:R-:W-:Y:S01]  /*13b0*/  UMOV UR10, UR11 ;  /* 0x0000000b000a7c82 */ /* 0x000fe20008000000 */
[----:B------:R-:W-:Y:S02]  /*13c0*/  USHF.R.U32.HI UR24, URZ, UR4, UR24 ;  /* 0x00000004ff187299 */ /* 0x000fe40008011618 */
[----:B------:R-:W-:Y:S02]  /*13d0*/  @UP2 USHF.R.U32.HI UR5, URZ, UR9, UR10 ;  /* 0x00000009ff052299 */ /* 0x000fe4000801160a */
[----:B------:R-:W-:Y:S01]  /*13e0*/  UMOV UR7, UR23 ;  /* 0x0000001700077c82 */ /* 0x000fe20008000000 */
[----:B------:R-:W-:Y:S01]  /*13f0*/  UMOV UR18, UR19 ;  /* 0x0000001300127c82 */ /* 0x000fe20008000000 */
[----:B------:R-:W-:-:S02]  /*1400*/  @UP2 USHF.R.U32.HI UR6, URZ, UR9, UR7 ;  /* 0x00000009ff062299 */ /* 0x000fc40008011607 */
[----:B------:R-:W-:Y:S02]  /*1410*/  USHF.R.U32.HI UR13, URZ, UR13, UR18 ;  /* 0x0000000dff0d7299 */ /* 0x000fe40008011612 */
[----:B------:R-:W-:Y:S02]  /*1420*/  USEL UR4, UR20, UR24, !UP0 ;  /* 0x0000001814047287 */ /* 0x000fe4000c000000 */
[----:B------:R-:W-:Y:S02]  /*1430*/  UIMAD UR7, UR5, UR21, URZ ;  /* 0x00000015050772a4 */ /* 0x000fe4000f8e02ff */
[----:B------:R-:W-:Y:S02]  /*1440*/  USEL UR5, UR16, UR13, !UP1 ;  /* 0x0000000d10057287 */ /* 0x000fe4000c800000 */
[----:B------:R-:W-:Y:S02]  /*1450*/  UIMAD UR12, UR6, UR21, URZ ;  /* 0x00000015060c72a4 */ /* 0x000fe4000f8e02ff */
[----:B------:R-:W-:-:S02]  /*1460*/  UISETP.GE.AND UP0, UPT, UR4, UR7, UPT ;  /* 0x000000070400728c */ /* 0x000fc4000bf06270 */
[----:B------:R-:W-:Y:S02]  /*1470*/  UIMAD.WIDE.U32 UR10, UR4, UR8, URZ ;  /* 0x00000008040a72a5 */ /* 0x000fe4000f8e00ff */
[----:B------:R-:W-:Y:S02]  /*1480*/  UISETP.GE.OR UP0, UPT, UR5, UR12, UP0 ;  /* 0x0000000c0500728c */ /* 0x000fe40008706670 */
[----:B------:R-:W-:Y:S02]  /*1490*/  UIMAD.WIDE.U32 UR12, UR5, UR8, URZ ;  /* 0x00000008050c72a5 */ /* 0x000fe4000f8e00ff */
[----:B------:R-:W-:Y:S01]  /*14a0*/  UIADD3 UR10, UPT, UPT, -UR4, URZ, URZ ;  /* 0x000000ff040a7290 */ /* 0x000fe2000fffe1ff */
[----:B------:R-:W-:Y:S01]  /*14b0*/  UMOV UR8, UR11 ;  /* 0x0000000b00087c82 */ /* 0x000fe20008000000 */
[----:B------:R-:W-:Y:S02]  /*14c0*/  UIADD3 UR11, UPT, UPT, -UR5, URZ, URZ ;  /* 0x000000ff050b7290 */ /* 0x000fe4000fffe1ff */
[----:B------:R-:W-:-:S03]  /*14d0*/  USHF.R.U32.HI UR8, URZ, UR9, UR8 ;  /* 0x00000009ff087299 */ /* 0x000fc60008011608 */
[----:B------:R-:W-:Y:S01]  /*14e0*/  @!UP0 UMOV UR7, UR13 ;  /* 0x0000000d00078c82 */ /* 0x000fe20008000000 */
[----:B------:R-:W-:Y:S02]  /*14f0*/  UIMAD UR20, UR14, UR10, UR20 ;  /* 0x0000000a0e1472a4 */ /* 0x000fe4000f8e0214 */
[----:B------:R-:W-:Y:S02]  /*1500*/  USEL UR8, UR4, UR8, !UP2 ;  /* 0x0000000804087287 */ /* 0x000fe4000d000000 */
[----:B------:R-:W-:Y:S02]  /*1510*/  @!UP0 USHF.R.U32.HI UR7, URZ, UR9, UR7 ;  /* 0x00000009ff078299 */ /* 0x000fe40008011607 */
[----:B------:R-:W-:Y:S02]  /*1520*/  UIADD3 UR9, UPT, UPT, -UR8, URZ, URZ ;  /* 0x000000ff08097290 */ /* 0x000fe4000fffe1ff */
[----:B------:R-:W-:Y:S02]  /*1530*/  @!UP0 USEL UR7, UR5, UR7, !UP2 ;  /* 0x0000000705078287 */ /* 0x000fe4000d000000 */
[----:B------:R-:W-:-:S02]  /*1540*/  UIMAD UR9, UR21, UR9, UR4 ;  /* 0x00000009150972a4 */ /* 0x000fc4000f8e0204 */
[----:B------:R-:W-:Y:S02]  /*1550*/  @!UP0 UIADD3 UR8, UPT, UPT, UR8, -UR7, URZ ;  /* 0x8000000708088290 */ /* 0x000fe4000fffe0ff */
[----:B------:R-:W-:Y:S02]  /*1560*/  @!UP0 UIMAD UR6, UR9, UR6, UR7 ;  /* 0x00000006090682a4 */ /* 0x000fe4000f8e0207 */
[----:B------:R-:W-:Y:S02]  /*1570*/  @!UP0 UIMAD UR4, UR8, UR21, UR5 ;  /* 0x00000015080482a4 */ /* 0x000fe4000f8e0205 */
[----:B------:R-:W-:Y:S02]  /*1580*/  UIMAD UR16, UR30, UR11, UR16 ;  /* 0x0000000b1e1072a4 */ /* 0x000fe4000f8e0210 */
[----:B------:R-:W-:Y:S01]  /*1590*/  UIMAD UR20, UR4, UR14, UR20 ;  /* 0x0000000e041472a4 */ /* 0x000fe2000f8e0214 */
[----:B------:R-:W-:Y:S02]  /*15a0*/  @!UP0 UMOV UR5, UR6 ;  /* 0x0000000600058c82 */ /* 0x000fe40008000000 */
[----:B------:R-:W-:-:S12]  /*15b0*/  UIMAD UR16, UR5, UR30, UR16 ;  /* 0x0000001e051072a4 */ /* 0x000fd8000f8e0210 */
.L_x_18:
[----:B------:R-:W-:Y:S02]  /*15c0*/  UISETP.NE.AND UP1, UPT, UR31, 0x1, UPT ;  /* 0x000000011f00788c */ /* 0x000fe4000bf25270 */
[----:B------:R-:W-:Y:S02]  /*15d0*/  ULOP3.LUT UR24, UR27, 0xffff, URZ, 0xc0, !UPT ;  /* 0x0000ffff1b187892 */ /* 0x000fe4000f8ec0ff */
[----:B------:R-:W-:Y:S02]  /*15e0*/  ULOP3.LUT UR21, UR26, 0xffff, URZ, 0xc0, !UPT ;  /* 0x0000ffff1a157892 */ /* 0x000fe4000f8ec0ff */
[----:B------:R-:W-:Y:S02]  /*15f0*/  UISETP.NE.AND UP0, UPT, UR17, 0x2, UPT ;  /* 0x000000021100788c */ /* 0x000fe4000bf05270 */
[----:B------:R-:W-:Y:S02]  /*1600*/  ULOP3.LUT UR28, UR28, 0x1000, URZ, 0xc0, !UPT ;  /* 0x000010001c1c7892 */ /* 0x000fe4000f8ec0ff */
[----:B------:R-:W-:-:S02]  /*1610*/  ULOP3.LUT UR27, UR29, 0x4000, URZ, 0xc0, !UPT ;  /* 0x000040001d1b7892 */ /* 0x000fc4000f8ec0ff */
[----:B------:R-:W-:Y:S02]  /*1620*/  USHF.L.U32 UR24, UR34, UR24, URZ ;  /* 0x0000001822187299 */ /* 0x000fe400080006ff */
[----:B------:R-:W-:Y:S01]  /*1630*/  USHF.L.U32 UR21, UR33, UR21, URZ ;  /* 0x0000001521157299 */ /* 0x000fe200080006ff */
[----:B------:R-:W-:Y:S11]  /*1640*/  BRA.U UP1, `(.L_x_19) ;  /* 0x0000000101447547 */ /* 0x000ff6000b800000 */
[----:B------:R-:W2:Y:S01]  /*1650*/  LDCU.128 UR8, c[0x0][0xb10] ;  /* 0x00016200ff0877ac */ /* 0x000ea20008000c00 */
[----:B------:R-:W3:Y:S01]  /*1660*/  LDCU UR12, c[0x0][0xb0c] ;  /* 0x00016180ff0c77ac */ /* 0x000ee20008000800 */
[----:B------:R-:W4:Y:S01]  /*1670*/  LDCU UR13, c[0x0][0xb20] ;  /* 0x00016400ff0d77ac */ /* 0x000f220008000800 */
[----:B--2---:R-:W-:Y:S02]  /*1680*/  UIMAD.WIDE.U32 UR6, UR16, UR8, URZ ;  /* 0x00000008100672a5 */ /* 0x004fe4000f8e00ff */
[----:B------:R-:W-:Y:S02]  /*1690*/  UIMAD.WIDE.U32 UR4, UR20, UR11, URZ ;  /* 0x0000000b140472a5 */ /* 0x000fe4000f8e00ff */
[----:B---3--:R-:W-:Y:S02]  /*16a0*/  UISETP.NE.AND UP2, UPT, UR12, 0x1, UPT ;  /* 0x000000010c00788c */ /* 0x008fe4000bf45270 */
[----:B------:R-:W-:Y:S01]  /*16b0*/  UISETP.NE.AND UP1, UPT, UR10, 0x1, UPT ;  /* 0x000000010a00788c */ /* 0x000fe2000bf25270 */
[----:B------:R-:W-:-:S02]  /*16c0*/  UMOV UR6, UR7 ;  /* 0x0000000700067c82 */ /* 0x000fc40008000000 */
[----:B------:R-:W-:Y:S01]  /*16d0*/  UMOV UR4, UR5 ;  /* 0x0000000500047c82 */ /* 0x000fe20008000000 */
[----:B------:R-:W-:Y:S02]  /*16e0*/  USHF.R.U32.HI UR9, URZ, UR9, UR6 ;  /* 0x00000009ff097299 */ /* 0x000fe40008011606 */
[----:B----4-:R-:W-:Y:S02]  /*16f0*/  USHF.R.U32.HI UR4, URZ, UR13, UR4 ;  /* 0x0000000dff047299 */ /* 0x010fe40008011604 */
[----:B------:R-:W-:Y:S02]  /*1700*/  USEL UR5, UR16, UR9, !UP2 ;  /* 0x0000000910057287 */ /* 0x000fe4000d000000 */
[----:B------:R-:W-:-:S04]  /*1710*/  USEL UR4, UR20, UR4, !UP1 ;  /* 0x0000000414047287 */ /* 0x000fc8000c800000 */
[----:B------:R-:W-:Y:S02]  /*1720*/  UIADD3 UR6, UPT, UPT, UR5, -UR4, URZ ;  /* 0x8000000405067290 */ /* 0x000fe4000fffe0ff */
[----:B------:R-:W-:Y:S02]  /*1730*/  UIADD3 UR4, UPT, UPT, -UR5, UR4, URZ ;  /* 0x0000000405047290 */ /* 0x000fe4000fffe1ff */
[----:B------:R-:W-:Y:S02]  /*1740*/  UIMAD UR20, UR6, UR10, UR20 ;  /* 0x0000000a061472a4 */ /* 0x000fe4000f8e0214 */
[----:B------:R-:W-:-:S12]  /*1750*/  UIMAD UR16, UR4, UR12, UR16 ;  /* 0x0000000c041072a4 */ /* 0x000fd8000f8e0210 */
.L_x_19:
[----:B------:R-:W-:Y:S05]  /*1760*/  BRA.U !UP5, `(.L_x_20) ;  /* 0x000000010d0c7547 */ /* 0x000fea000b800000 */
[----:B------:R-:W-:Y:S01]  /*1770*/  UCGABAR_WAIT ;  /* 0x0000000000007dc7 */ /* 0x000fe20008000000 */
[----:B------:R-:W-:Y:S01]  /*1780*/  CCTL.IVALL ;  /* 0x00000000ff00798f */ /* 0x000fe20002000000 */
[----:B------:R-:W-:Y:S05]  /*1790*/  BRA `(.L_x_21) ;  /* 0x0000000000047947 */ /* 0x000fea0003800000 */
.L_x_20:
[----:B------:R-:W-:Y:S06]  /*17a0*/  BAR.SYNC.DEFER_BLOCKING 0x0 ;  /* 0x0000000000007b1d */ /* 0x000fec0000010000 */
.L_x_21:
[----:B------:R-:W-:Y:S05]  /*17b0*/  BRA.U UP0, `(.L_x_22) ;  /* 0x0000001100f87547 */ /* 0x000fea000b800000 */
[----:B------:R-:W2:Y:S01]  /*17c0*/  LDCU UR6, c[0x0][0x38c] ;  /* 0x00007180ff0677ac */ /* 0x000ea20008000800 */
[----:B------:R-:W-:Y:S01]  /*17d0*/  PLOP3.LUT P1, PT, PT, PT, UP3, 0x80, 0x8 ;  /* 0x000000000008781c */ /* 0x000fe20003f2f038 */
[----:B------:R-:W-:Y:S01]  /*17e0*/  IMAD.MOV.U32 R12, RZ, RZ, 0x1 ;  /* 0x00000001ff0c7424 */ /* 0x000fe200078e00ff */
[----:B------:R-:W-:Y:S01]  /*17f0*/  ISETP.EQ.OR P2, PT, R0, RZ, P3 ;  /* 0x000000ff0000720c */ /* 0x000fe20001f42670 */
[----:B------:R-:W-:Y:S01]  /*1800*/  UISETP.NE.AND UP1, UPT, UR17, URZ, UPT ;  /* 0x000000ff1100728c */ /* 0x000fe2000bf25270 */
[----:B------:R-:W-:Y:S02]  /*1810*/  PLOP3.LUT P1, PT, P1, PT, PT, 0x8, 0x80 ;  /* 0x000000000080781c */ /* 0x000fe40000f2e170 */
[----:B------:R-:W-:Y:S01]  /*1820*/  CS2R R10, SRZ ;  /* 0x00000000000a7805 */ /* 0x000fe2000001ff00 */
[----:B------:R-:W-:Y:S01]  /*1830*/  IMAD.MOV.U32 R9, RZ, RZ, RZ ;  /* 0x000000ffff097224 */ /* 0x000fe200078e00ff */
[----:B------:R-:W3:Y:S01]  /*1840*/  LDCU UR40, c[0x0][0x370] ;  /* 0x00006e00ff2877ac */ /* 0x000ee20008000800 */
[----:B------:R-:W-:Y:S01]  /*1850*/  IMAD.MOV.U32 R8, RZ, RZ, 0x1 ;  /* 0x00000001ff087424 */ /* 0x000fe200078e00ff */
[----:B------:R-:W-:Y:S01]  /*1860*/  USEL UR26, UR46, 0x2, UP1 ;  /* 0x000000022e1a7887 */ /* 0x000fe20008800000 */
[----:B------:R-:W4:Y:S01]  /*1870*/  LDCU.64 UR30, c[0x0][0x348] ;  /* 0x00006900ff1e77ac */ /* 0x000f220008000a00 */
[----:B--2---:R-:W-:-:S02]  /*1880*/  UIADD3 UR5, UPT, UPT, UR6, 0x7f, URZ ;  /* 0x0000007f06057890 */ /* 0x004fc4000fffe0ff */
[----:B------:R-:W-:Y:S02]  /*1890*/  UIADD3 UR48, UPT, UPT, UR6, 0xfe, URZ ;  /* 0x000000fe06307890 */ /* 0x000fe4000fffe0ff */
[----:B------:R-:W-:Y:S01]  /*18a0*/  USHF.R.S32.HI UR4, URZ, 0x1f, UR5 ;  /* 0x0000001fff047899 */ /* 0x000fe20008011405 */
[----:B------:R-:W2:Y:S03]  /*18b0*/  LDCU UR39, c[0x0][0x374] ;  /* 0x00006e80ff2777ac */ /* 0x000ea60008000800 */
[----:B------:R-:W-:Y:S02]  /*18c0*/  ULEA.HI UR4, UR4, UR5, URZ, 0x7 ;  /* 0x0000000504047291 */ /* 0x000fe4000f8f38ff */
[----:B------:R-:W-:Y:S02]  /*18d0*/  USHF.L.U32 UR5, UR32, 0x5, URZ ;  /* 0x0000000520057899 */ /* 0x000fe400080006ff */
[----:B------:R-:W-:-:S02]  /*18e0*/  USHF.R.S32.HI UR43, URZ, 0x7, UR4 ;  /* 0x00000007ff2b7899 */ /* 0x000fc40008011404 */
[----:B------:R-:W-:Y:S02]  /*18f0*/  UIADD3 UR4, UPT, UPT, UR6, -0x1, URZ ;  /* 0xffffffff06047890 */ /* 0x000fe4000fffe0ff */
[----:B------:R-:W-:Y:S02]  /*1900*/  UISETP.LT.U32.AND UP0, UPT, UR43, 0x5, UPT ;  /* 0x000000052b00788c */ /* 0x000fe4000bf01070 */
[----:B------:R-:W-:Y:S02]  /*1910*/  UISETP.GE.U32.AND UP2, UPT, UR4, -0xff, UPT ;  /* 0xffffff010400788c */ /* 0x000fe4000bf46070 */
[----:B------:R-:W-:Y:S02]  /*1920*/  USEL UR41, UR43, 0x5, UP0 ;  /* 0x000000052b297887 */ /* 0x000fe40008000000 */
[----:B------:R-:W-:Y:S02]  /*1930*/  ULOP3.LUT UR44, UR5, 0x20, URZ, 0xe2, !UPT ;  /* 0x00000020052c7892 */ /* 0x000fe4000f8ee2ff */
[----:B------:R-:W-:-:S02]  /*1940*/  UIADD3 UR25, UPT, UPT, UR41, -0x1, URZ ;  /* 0xffffffff29197890 */ /* 0x000fc4000fffe0ff */
[----:B------:R-:W-:Y:S01]  /*1950*/  UIADD3 UR46, UPT, UPT, UR43, -UR41, URZ ;  /* 0x800000292b2e7290 */ /* 0x000fe2000fffe0ff */
[----:B------:R-:W-:Y:S02]  /*1960*/  UMOV UR5, URZ ;  /* 0x000000ff00057c82 */ /* 0x000fe40008000000 */
[----:B------:R-:W-:-:S04]  /*1970*/  @UP2 UIADD3 UR25, UPT, UPT, UR41, URZ, URZ ;  /* 0x000000ff29192290 */ /* 0x000fc8000fffe0ff */
[----:B--234-:R-:W-:-:S12]  /*1980*/  UIADD3 UR25, UPT, UPT, UR25, 0x1, URZ ;  /* 0x0000000119197890 */ /* 0x01cfd8000fffe0ff */
.L_x_42:
[----:B------:R-:W-:Y:S01]  /*1990*/  UISETP.NE.AND UP0, UPT, UR45, URZ, UPT ;  /* 0x000000ff2d00728c */ /* 0x000fe2000bf05270 */
[----:B------:R-:W2:Y:S08]  /*19a0*/  S2UR UR45, SR_CgaCtaId ;  /* 0x00000000002d79c3 */ /* 0x000eb00000008800 */
[----:B------:R-:W-:Y:S05]  /*19b0*/  BRA.U UP0, `(.L_x_23) ;  /* 0x0000000100347547 */ /* 0x000fea000b800000 */
[----:B------:R-:W3:Y:S01]  /*19c0*/  S2R R0, SR_CgaCtaId ;  /* 0x0000000000007919 */ /* 0x000ee20000008800 */
[----:B------:R-:W-:-:S04]  /*19d0*/  MOV R2, 0x400 ;  /* 0x0000040000027802 */ /* 0x000fc80000000f00 */
[----:B---3--:R-:W-:Y:S02]  /*19e0*/  LEA R0, R0, R2, 0x18 ;  /* 0x0000000200007211 */ /* 0x008fe400078ec0ff */
[----:B------:R-:W-:-:S03]  /*19f0*/  SHF.L.U32 R2, R8, 0x1f, RZ ;  /* 0x0000001f08027819 */ /* 0x000fc600000006ff */
[----:B------:R-:W-:-:S04]  /*1a00*/  IMAD R0, R9, 0x8, R0 ;  /* 0x0000000809007824 */ /* 0x000fc800078e0200 */
[----:B------:R-:W3:Y:S02]  /*1a10*/  SYNCS.PHASECHK.TRANS64.TRYWAIT P0, [R0+URZ+0x110], R2 ;  /* 0x00011002000075a7 */ /* 0x000ee400080011ff */
[----:B---3--:R-:W-:Y:S05]  /*1a20*/  @!P0 BRA `(.L_x_24) ;  /* 0x0000007c00d88947 */ /* 0x008fea0003800000 */
.L_x_133:
[----:B------:R-:W-:Y:S01]  /*1a30*/  VIADD R9, R9, 0x1 ;  /* 0x0000000109097836 */ /* 0x000fe20000000000 */
[----:B------:R3:W-:Y:S04]  /*1a40*/  SYNCS.ARRIVE.TRANS64.A1T0 RZ, [R0+URZ+0x100], RZ ;  /* 0x000100ff00ff79a7 */ /* 0x0007e800081000ff */
[----:B------:R-:W-:-:S04]  /*1a50*/  ISETP.NE.AND P0, PT, R9, 0x2, PT ;  /* 0x000000020900780c */ /* 0x000fc80003f05270 */
[----:B------:R-:W-:Y:S02]  /*1a60*/  SEL R9, R9, RZ, P0 ;  /* 0x000000ff09097207 */ /* 0x000fe40000000000 */
[----:B---3--:R-:W-:-:S04]  /*1a70*/  SEL R0, RZ, 0x1, P0 ;  /* 0x00000001ff007807 */ /* 0x008fc80000000000 */
[----:B------:R-:W-:-:S07]  /*1a80*/  LOP3.LUT R8, R8, R0, RZ, 0x3c, !PT ;  /* 0x0000000008087212 */ /* 0x000fce00078e3cff */
.L_x_23:
[----:B------:R-:W-:Y:S01]  /*1a90*/  UMOV UR6, 0x400 ;  /* 0x0000040000067882 */ /* 0x000fe20000000000 */
[----:B------:R-:W-:Y:S01]  /*1aa0*/  SHF.L.U32 R0, R12, 0x1f, RZ ;  /* 0x0000001f0c007819 */ /* 0x000fe200000006ff */
[----:B--2---:R-:W-:Y:S02]  /*1ab0*/  ULEA UR6, UR45, UR6, 0x18 ;  /* 0x000000062d067291 */ /* 0x004fe4000f8ec0ff */
[----:B------:R-:W-:Y:S02]  /*1ac0*/  UISETP.GE.U32.AND UP0, UPT, UR48, 0xff, UPT ;  /* 0x000000ff3000788c */ /* 0x000fe4000bf06070 */
[----:B------:R-:W-:Y:S02]  /*1ad0*/  ULEA UR4, UR5, UR6, 0x3 ;  /* 0x0000000605047291 */ /* 0x000fe4000f8e18ff */
[----:B------:R-:W-:Y:S02]  /*1ae0*/  ULEA UR11, UR20, UR47, 0x1 ;  /* 0x0000002f140b7291 */ /* 0x000fe4000f8e08ff */
[----:B------:R-:W-:-:S02]  /*1af0*/  ULEA UR35, UR16, UR44, 0x6 ;  /* 0x0000002c10237291 */ /* 0x000fc4000f8e30ff */
[----:B------:R-:W-:Y:S01]  /*1b00*/  USHF.L.U32 UR11, UR11, 0x7, URZ ;  /* 0x000000070b0b7899 */ /* 0x000fe200080006ff */
[----:B------:R-:W-:Y:S02]  /*1b10*/  UMOV UR13, URZ ;  /* 0x000000ff000d7c82 */ /* 0x000fe40008000000 */
[----:B------:R2:W3:Y:S01]  /*1b20*/  SYNCS.PHASECHK.TRANS64.TRYWAIT P0, [UR4+0x28], R0 ;  /* 0x00002800ff0075a7 */ /* 0x0004e20008001104 */
[----:B------:R-:W-:Y:S08]  /*1b30*/  BRA.U !UP0, `(.L_x_25) ;  /* 0x0000000108c07547 */ /* 0x000ff0000b800000 */
[----:B------:R-:W-:Y:S01]  /*1b40*/  UMOV UR7, URZ ;  /* 0x000000ff00077c82 */ /* 0x000fe20008000000 */
[----:B------:R-:W-:-:S05]  /*1b50*/  UMOV UR4, UR5 ;  /* 0x0000000500047c82 */ /* 0x000fca0008000000 */
.L_x_31:
[----:B------:R-:W-:Y:S01]  /*1b60*/  ULEA UR33, UR4, UR6, 0x3 ;  /* 0x0000000604217291 */ /* 0x000fe2000f8e18ff */
[----:B------:R-:W-:Y:S01]  /*1b70*/  @!P3 MOV R2, 0xa000 ;  /* 0x0000a0000002b802 */ /* 0x000fe20000000f00 */
[----:B-1-3--:R-:W-:Y:S10]  /*1b80*/  @P0 BRA `(.L_x_26) ;  /* 0x00000000000c0947 */ /* 0x00aff40003800000 */
[----:B------:R-:W-:-:S04]  /*1b90*/  SHF.L.U32 R3, R12, 0x1f, RZ ;  /* 0x0000001f0c037819 */ /* 0x000fc800000006ff */
[----:B------:R-:W3:Y:S02]  /*1ba0*/  SYNCS.PHASECHK.TRANS64.TRYWAIT P0, [UR33+0x28], R3 ;  /* 0x00002803ff0075a7 */ /* 0x000ee40008001121 */
[----:B---3--:R-:W-:Y:S05]  /*1bb0*/  @!P0 BRA `(.L_x_27) ;  /* 0x0000007c00888947 */ /* 0x008fea0003800000 */
.L_x_26:
[----:B------:R3:W-:Y:S01]  /*1bc0*/  @!P3 SYNCS.ARRIVE.TRANS64 RZ, [UR33], R2 ;  /* 0x00000002ffffb9a7 */ /* 0x0007e20008000021 */
[----:B------:R-:W-:-:S04]  /*1bd0*/  ULOP3.LUT UR5, UR26, 0x2, URZ, 0xfc, !UPT ;  /* 0x000000021a057892 */ /* 0x000fc8000f8efcff */
[----:B------:R-:W-:-:S09]  /*1be0*/  UISETP.NE.AND UP0, UPT, UR5, 0x2, UPT ;  /* 0x000000020500788c */ /* 0x000fd2000bf05270 */
[----:B------:R-:W-:Y:S05]  /*1bf0*/  BRA.U UP0, `(.L_x_28) ;  /* 0x0000000100047547 */ /* 0x000fea000b800000 */
[----:B-1----:R-:W-:Y:S05]  /*1c00*/  BPT.TRAP 0x1 ;  /* 0x000000040000795c */ /* 0x002fea0000300000 */
.L_x_28:
[----:B------:R-:W-:Y:S04]  /*1c10*/  BSSY.RECONVERGENT B0, `(.L_x_29) ;  /* 0x0000003000007945 */ /* 0x000fe80003800200 */
[----:B------:R-:W-:Y:S05]  /*1c20*/  @P2 BRA `(.L_x_30) ;  /* 0x0000000000042947 */ /* 0x000fea0003800000 */
[----:B-1----:R-:W-:Y:S05]  /*1c30*/  BPT.TRAP 0x1 ;  /* 0x000000040000795c */ /* 0x002fea0000300000 */
.L_x_30:
[----:B-1----:R-:W-:Y:S05]  /*1c40*/  BSYNC.RECONVERGENT B0 ;  /* 0x0000000000007941 */ /* 0x002fea0003800200 */
.L_x_29:
[----:B------:R-:W-:Y:S02]  /*1c50*/  UIADD3 UR5, UPT, UPT, UR4, 0x1, URZ ;  /* 0x0000000104057890 */ /* 0x000fe4000fffe0ff */
[----:B------:R-:W-:Y:S02]  /*1c60*/  USHF.L.U32 UR34, UR7, 0x7, URZ ;  /* 0x0000000707227899 */ /* 0x000fe400080006ff */
[----:B------:R-:W-:Y:S02]  /*1c70*/  UISETP.NE.AND UP0, UPT, UR5, 0x5, UPT ;  /* 0x000000050500788c */ /* 0x000fe4000bf05270 */
[----:B------:R-:W-:Y:S02]  /*1c80*/  UIADD3 UR7, UPT, UPT, UR7, 0x1, URZ ;  /* 0x0000000107077890 */ /* 0x000fe4000fffe0ff */
[----:B------:R-:W-:Y:S02]  /*1c90*/  USEL UR9, URZ, 0x1, UP0 ;  /* 0x00000001ff097887 */ /* 0x000fe40008000000 */
[----:B------:R-:W-:-:S02]  /*1ca0*/  USEL UR5, UR5, URZ, UP0 ;  /* 0x000000ff05057287 */ /* 0x000fc40008000000 */
[----:B------:R-:W-:Y:S02]  /*1cb0*/  UIADD3 UR14, UP0, UPT, UR30, 0x180, URZ ;  /* 0x000001801e0e7890 */ /* 0x000fe4000ff1e0ff */
[----:B------:R-:W-:Y:S01]  /*1cc0*/  ULEA UR8, UR5, UR6, 0x3 ;  /* 0x0000000605087291 */ /* 0x000fe2000f8e18ff */
[----:B------:R-:W-:Y:S01]  /*1cd0*/  LOP3.LUT R12, R12, UR9, RZ, 0x3c, !PT ;  /* 0x000000090c0c7c12 */ /* 0x000fe2000f8e3cff */
[----:B------:R-:W-:Y:S02]  /*1ce0*/  ULEA UR32, UR4, UR28, 0xd ;  /* 0x0000001c04207291 */ /* 0x000fe4000f8e68ff */
[----:B------:R-:W-:Y:S01]  /*1cf0*/  UIADD3 UR16, UP1, UPT, UR30, 0x80, URZ ;  /* 0x000000801e107890 */ /* 0x000fe2000ff3e0ff */
[----:B--2---:R-:W-:Y:S01]  /*1d00*/  SHF.L.U32 R0, R12, 0x1f, RZ ;  /* 0x0000001f0c007819 */ /* 0x004fe200000006ff */
[----:B------:R-:W-:Y:S02]  /*1d10*/  UIADD3.X UR15, UPT, UPT, URZ, UR31, URZ, UP0, !UPT ;  /* 0x0000001fff0f7290 */ /* 0x000fe400087fe4ff */
[----:B------:R-:W-:Y:S01]  /*1d20*/  UISETP.NE.AND UP0, UPT, UR7, UR25, UPT ;  /* 0x000000190700728c */ /* 0x000fe2000bf05270 */
[----:B------:R4:W1:Y:S01]  /*1d30*/  SYNCS.PHASECHK.TRANS64.TRYWAIT P0, [UR8+0x28], R0 ;  /* 0x00002800ff0075a7 */ /* 0x0008620008001108 */
[----:B------:R-:W-:-:S02]  /*1d40*/  ULEA UR8, UR4, UR27, 0xf ;  /* 0x0000001b04087291 */ /* 0x000fc4000f8e78ff */
[----:B------:R-:W-:Y:S02]  /*1d50*/  UIADD3.X UR17, UPT, UPT, URZ, UR31, URZ, UP1, !UPT ;  /* 0x0000001fff117290 */ /* 0x000fe40008ffe4ff */
[----:B------:R-:W-:Y:S02]  /*1d60*/  UIADD3 UR32, UPT, UPT, UR6, 0x6400, UR32 ;  /* 0x0000640006207890 */ /* 0x000fe4000fffe020 */
[----:B------:R-:W-:Y:S02]  /*1d70*/  UPRMT UR13, URZ, 0x5410, UR24 ;  /* 0x00005410ff0d7896 */ /* 0x000fe40008000018 */
[----:B------:R-:W-:Y:S02]  /*1d80*/  UIADD3 UR8, UPT, UPT, UR6, 0x10400, UR8 ;  /* 0x0001040006087890 */ /* 0x000fe4000fffe008 */
[----:B------:R-:W-:Y:S01]  /*1d90*/  UPRMT UR4, URZ, 0x5410, UR21 ;  /* 0x00005410ff047896 */ /* 0x000fe20008000015 */
[----:B------:R-:W-:Y:S01]  /*1da0*/  UMOV UR18, 0x0 ;  /* 0x0000000000127882 */ /* 0x000fe20000000000 */
[----:B------:R-:W-:Y:S01]  /*1db0*/  UMOV UR19, 0x10000000 ;  /* 0x1000000000137882 */ /* 0x000fe20000000000 */
[----:B------:R-:W-:Y:S01]  /*1dc0*/  UMOV UR12, UR36 ;  /* 0x00000024000c7c82 */ /* 0x000fe20008000000 */
[----:B------:R-:W-:Y:S01]  /*1dd0*/  UMOV UR9, UR33 ;  /* 0x0000002100097c82 */ /* 0x000fe20008000000 */
[----:B------:R-:W-:Y:S01]  /*1de0*/  UMOV UR10, UR34 ;  /* 0x00000022000a7c82 */ /* 0x000fe20008000000 */
[----:B------:R2:W-:Y:S03]  /*1df0*/  UTMALDG.3D.MULTICAST [UR32], [UR16], UR13, desc[UR18] ;  /* 0x00001220100073b4 */ /* 0x0005e6000801180d */
[----:B------:R3:W-:Y:S01]  /*1e00*/  UTMALDG.3D.MULTICAST [UR8], [UR14], UR4, desc[UR18] ;  /* 0x000012080e0073b4 */ /* 0x0007e20008011804 */
[----:B--2---:R-:W-:Y:S01]  /*1e10*/  UMOV UR13, UR25 ;  /* 0x00000019000d7c82 */ /* 0x004fe20008000000 */
[----:B---3--:R-:W-:Y:S01]  /*1e20*/  UMOV UR4, UR5 ;  /* 0x0000000500047c82 */ /* 0x008fe20008000000 */
[----:B----4-:R-:W-:Y:S05]  /*1e30*/  BRA.U UP0, `(.L_x_31) ;  /* 0xfffffffd00487547 */ /* 0x010fea000b83ffff */
.L_x_25:
[----:B------:R-:W-:Y:S01]  /*1e40*/  ULEA UR4, UR5, UR6, 0x3 ;  /* 0x0000000605047291 */ /* 0x000fe2000f8e18ff */
[----:B--2---:R-:W-:Y:S01]  /*1e50*/  SHF.L.U32 R0, R12, 0x1f, RZ ;  /* 0x0000001f0c007819 */ /* 0x004fe200000006ff */
[----:B------:R-:W-:Y:S01]  /*1e60*/  @!P1 SYNCS.ARRIVE.TRANS64.A1T0 RZ, [UR6+0x98], RZ ;  /* 0x000098ffffff99a7 */ /* 0x000fe20008100006 */
[----:B------:R-:W-:-:S06]  /*1e70*/  UISETP.GT.AND UP0, UPT, UR43, UR41, UPT ;  /* 0x000000292b00728c */ /* 0x000fcc000bf04270 */
[----:B-1-3--:R1:W2:Y:S03]  /*1e80*/  SYNCS.PHASECHK.TRANS64.TRYWAIT P0, [UR4+0x28], R0 ;  /* 0x00002800ff0075a7 */ /* 0x00a2a60008001104 */
[----:B------:R-:W-:Y:S05]  /*1e90*/  BRA.U !UP0, `(.L_x_32) ;  /* 0x0000000108c47547 */ /* 0x000fea000b800000 */
[----:B------:R-:W-:Y:S01]  /*1ea0*/  UIADD3 UR29, UPT, UPT, UR46, UR13, URZ ;  /* 0x0000000d2e1d7290 */ /* 0x000fe2000fffe0ff */
[----:B------:R-:W-:-:S11]  /*1eb0*/  UMOV UR4, UR5 ;  /* 0x0000000500047c82 */ /* 0x000fd60008000000 */
.L_x_38:
[----:B------:R-:W-:Y:S01]  /*1ec0*/  ULEA UR17, UR4, UR6, 0x3 ;  /* 0x0000000604117291 */ /* 0x000fe2000f8e18ff */
[----:B--2---:R-:W-:Y:S01]  /*1ed0*/  @!P3 MOV R2, 0xa000 ;  /* 0x0000a0000002b802 */ /* 0x004fe20000000f00 */
[----:B--2-4-:R-:W-:Y:S10]  /*1ee0*/  @P0 BRA `(.L_x_33) ;  /* 0x00000000000c0947 */ /* 0x014ff40003800000 */
[----:B------:R-:W-:-:S04]  /*1ef0*/  SHF.L.U32 R3, R12, 0x1f, RZ ;  /* 0x0000001f0c037819 */ /* 0x000fc800000006ff */
[----:B------:R-:W2:Y:S02]  /*1f00*/  SYNCS.PHASECHK.TRANS64.TRYWAIT P0, [UR17+0x28], R3 ;  /* 0x00002803ff0075a7 */ /* 0x000ea40008001111 */
[----:B--2---:R-:W-:Y:S05]  /*1f10*/  @!P0 BRA `(.L_x_34) ;  /* 0x0000007800c88947 */ /* 0x004fea0003800000 */
.L_x_33:
[----:B------:R2:W-:Y:S01]  /*1f20*/  @!P3 SYNCS.ARRIVE.TRANS64 RZ, [UR17], R2 ;  /* 0x00000002ffffb9a7 */ /* 0x0005e20008000011 */
[----:B------:R-:W-:-:S04]  /*1f30*/  ULOP3.LUT UR5, UR26, 0x2, URZ, 0xfc, !UPT ;  /* 0x000000021a057892 */ /* 0x000fc8000f8efcff */
[----:B------:R-:W-:-:S09]  /*1f40*/  UISETP.NE.AND UP0, UPT, UR5, 0x2, UPT ;  /* 0x000000020500788c */ /* 0x000fd2000bf05270 */
[----:B------:R-:W-:Y:S05]  /*1f50*/  BRA.U UP0, `(.L_x_35) ;  /* 0x0000000100047547 */ /* 0x000fea000b800000 */
[----:B------:R-:W-:Y:S05]  /*1f60*/  BPT.TRAP 0x1 ;  /* 0x000000040000795c */ /* 0x000fea0000300000 */
.L_x_35:
[----:B------:R-:W-:Y:S04]  /*1f70*/  BSSY.RECONVERGENT B0, `(.L_x_36) ;  /* 0x0000003000007945 */ /* 0x000fe80003800200 */
[----:B------:R-:W-:Y:S05]  /*1f80*/  @P2 BRA `(.L_x_37) ;  /* 0x0000000000042947 */ /* 0x000fea0003800000 */
[----:B------:R-:W-:Y:S05]  /*1f90*/  BPT.TRAP 0x1 ;  /* 0x000000040000795c */ /* 0x000fea0000300000 */
.L_x_37:
[----:B------:R-:W-:Y:S05]  /*1fa0*/  BSYNC.RECONVERGENT B0 ;  /* 0x0000000000007941 */ /* 0x000fea0003800200 */
.L_x_36:
        /* <DEDUP_REMOVED lines=11> */
[----:B-1----:R-:W-:Y:S01]  /*2060*/  SHF.L.U32 R0, R12, 0x1f, RZ ;  /* 0x0000001f0c007819 */ /* 0x002fe200000006ff */
[----:B------:R-:W-:Y:S02]  /*2070*/  UIADD3.X UR15, UPT, UPT, URZ, UR31, URZ, UP0, !UPT ;  /* 0x0000001fff0f7290 */ /* 0x000fe400087fe4ff */
[----:B------:R-:W-:Y:S01]  /*2080*/  ULEA UR8, UR4, UR27, 0xf ;  /* 0x0000001b04087291 */ /* 0x000fe2000f8e78ff */
[----:B------:R3:W4:Y:S01]  /*2090*/  SYNCS.PHASECHK.TRANS64.TRYWAIT P0, [UR7+0x28], R0 ;  /* 0x00002800ff0075a7 */ /* 0x0007220008001107 */
[----:B------:R-:W-:-:S02]  /*20a0*/  UISETP.NE.AND UP0, UPT, UR13, UR29, UPT ;  /* 0x0000001d0d00728c */ /* 0x000fc4000bf05270 */
[----:B------:R-:W-:Y:S02]  /*20b0*/  UIADD3 UR16, UPT, UPT, UR6, 0x6400, UR16 ;  /* 0x0000640006107890 */ /* 0x000fe4000fffe010 */
[----:B------:R-:W-:Y:S02]  /*20c0*/  UIADD3.X UR23, UPT, UPT, URZ, UR31, URZ, UP1, !UPT ;  /* 0x0000001fff177290 */ /* 0x000fe40008ffe4ff */
        /* <DEDUP_REMOVED lines=8> */
[----:B------:R-:W-:Y:S01]  /*2150*/  UMOV UR9, UR17 ;  /* 0x0000001100097c82 */ /* 0x000fe20008000000 */
[----:B------:R-:W-:Y:S01]  /*2160*/  UMOV UR10, UR18 ;  /* 0x00000012000a7c82 */ /* 0x000fe20008000000 */
[----:B------:R-:W-:Y:S01]  /*2170*/  UTMALDG.3D.MULTICAST [UR16], [UR22], UR7, desc[UR32] ;  /* 0x00002010160073b4 */ /* 0x000fe20008011807 */
[----:B------:R1:W-:Y:S02]  /*2180*/  UTMALDG.3D.MULTICAST [UR8], [UR14], UR4, desc[UR32] ;  /* 0x000020080e0073b4 */ /* 0x0003e40008011804 */
[----:B-1----:R-:W-:Y:S01]  /*2190*/  UMOV UR4, UR5 ;  /* 0x0000000500047c82 */ /* 0x002fe20008000000 */
[----:B---3--:R-:W-:Y:S05]  /*21a0*/  BRA.U UP0, `(.L_x_38) ;  /* 0xfffffffd00447547 */ /* 0x008fea000b83ffff */
.L_x_32:
[C---:B------:R-:W-:Y:S01]  /*21b0*/  LEA R3, R11.reuse, UR6, 0x3 ;  /* 0x000000060b037c11 */ /* 0x040fe2000f8e18ff */
[----:B------:R-:W-:Y:S01]  /*21c0*/  NOP ;  /* 0x0000000000007918 */ /* 0x000fe20000000000 */
[----:B-1----:R-:W-:Y:S02]  /*21d0*/  SHF.L.U32 R0, R10, 0x1f, RZ ;  /* 0x0000001f0a007819 */ /* 0x002fe400000006ff */
[----:B------:R-:W-:Y:S02]  /*21e0*/  LEA R4, R11, UR6, 0x4 ;  /* 0x000000060b047c11 */ /* 0x000fe4000f8e20ff */
[----:B--2-4-:R-:W1:Y:S02]  /*21f0*/  SYNCS.PHASECHK.TRANS64.TRYWAIT P0, [R3+URZ+0xa0], R0 ;  /* 0x0000a000030075a7 */ /* 0x014e6400080011ff */
[----:B-1----:R-:W-:Y:S05]  /*2200*/  @!P0 BRA `(.L_x_39) ;  /* 0x0000007800248947 */ /* 0x002fea0003800000 */
.L_x_136:
[----:B------:R-:W2:Y:S01]  /*2210*/  LDS.128 R4, [R4+0x130] ;  /* 0x0001300004047984 */ /* 0x000ea20000000c00 */
[----:B------:R-:W-:Y:S01]  /*2220*/  UISETP.GE.AND UP0, UPT, UR42, 0x1, UPT ;  /* 0x000000012a00788c */ /* 0x000fe2000bf06270 */
[----:B------:R-:W-:Y:S01]  /*2230*/  @!PT LDS RZ, [RZ] ;  /* 0x00000000fffff984 */ /* 0x000fe20000000800 */
[----:B------:R-:W-:Y:S01]  /*2240*/  @!PT LDS RZ, [RZ] ;  /* 0x00000000fffff984 */ /* 0x000fe20000000800 */
[----:B------:R-:W-:Y:S01]  /*2250*/  @!PT LDS RZ, [RZ] ;  /* 0x00000000fffff984 */ /* 0x000fe20000000800 */
[----:B------:R-:W-:Y:S01]  /*2260*/  @!PT LDS RZ, [RZ] ;  /* 0x00000000fffff984 */ /* 0x000fe20000000800 */
[----:B------:R3:W-:Y:S06]  /*2270*/  MEMBAR.ALL.CTA ;  /* 0x0000000000007992 */ /* 0x0007ec0000008000 */
[----:B---3--:R-:W3:Y:S01]  /*2280*/  FENCE.VIEW.ASYNC.S ;  /* 0x00000000000073c6 */ /* 0x008ee20000000000 */
[----:B--2---:R-:W-:-:S13]  /*2290*/  LOP3.LUT P0, RZ, R6, 0x1, RZ, 0xc0, !PT ;  /* 0x0000000106ff7812 */ /* 0x004fda000780c0ff */
[----:B---3--:R-:W-:Y:S01]  /*22a0*/  VOTEU.ANY UP1, P0 ;  /* 0x0000000000ff7886 */ /* 0x008fe20000020100 */
[----:B------:R-:W-:-:S13]  /*22b0*/  PLOP3.LUT P0, PT, PT, PT, UP1, 0x80, 0x8 ;  /* 0x000000000008781c */ /* 0x000fda0003f0f018 */
[----:B-1----:R-:W-:Y:S02]  /*22c0*/  @P0 LOP3.LUT R0, R5, 0xffff, RZ, 0xc0, !PT ;  /* 0x0000ffff05000812 */ /* 0x002fe400078ec0ff */
[----:B------:R-:W-:Y:S02]  /*22d0*/  @P0 MOV R2, R4 ;  /* 0x0000000400020202 */ /* 0x000fe40000000f00 */
[----:B------:R-:W-:Y:S01]  /*22e0*/  @P0 R2UR UR7, R0 ;  /* 0x00000000000702ca */ /* 0x000fe200000e0000 */
[----:B------:R-:W-:Y:S01]  /*22f0*/  VIADD R0, R3, 0xb0 ;  /* 0x000000b003007836 */ /* 0x000fe20000000000 */
[----:B------:R-:W-:Y:S02]  /*2300*/  @P0 SHF.R.U32.HI R4, RZ, 0x10, R5 ;  /* 0x00000010ff040819 */ /* 0x000fe40000011605 */
[----:B------:R-:W-:Y:S02]  /*2310*/  @P0 R2UR UR8, R2 ;  /* 0x00000000020802ca */ /* 0x000fe400000e0000 */
[----:B------:R-:W-:-:S02]  /*2320*/  PRMT R0, RZ, 0x654, R0 ;  /* 0x00000654ff007816 */ /* 0x000fc40000000000 */
[----:B------:R-:W-:Y:S02]  /*2330*/  @P0 R2UR UR4, R4 ;  /* 0x00000000040402ca */ /* 0x000fe400000e0000 */
[----:B------:R1:W-:Y:S03]  /*2340*/  SYNCS.ARRIVE.TRANS64.RED.A1T0 RZ, [R0+URZ], RZ ;  /* 0x000000ff00ff79a7 */ /* 0x0003e600081004ff */
[----:B------:R-:W-:-:S04]  /*2350*/  @UP1 UMOV UR37, UR7 ;  /* 0x0000000700251c82 */ /* 0x000fc80008000000 */
[----:B------:R-:W-:-:S04]  /*2360*/  @UP1 UMOV UR38, UR8 ;  /* 0x0000000800261c82 */ /* 0x000fc80008000000 */
[----:B------:R-:W-:Y:S01]  /*2370*/  @UP1 UMOV UR36, UR4 ;  /* 0x0000000400241c82 */ /* 0x000fe20008000000 */
[----:B------:R-:W-:Y:S05]  /*2380*/  BRA.U !UP0, `(.L_x_40) ;  /* 0x0000000108d47547 */ /* 0x000fea000b800000 */
[----:B------:R-:W2:Y:S01]  /*2390*/  LDCU.128 UR12, c[0x0][0xb10] ;  /* 0x00016200ff0c77ac */ /* 0x000ea20008000c00 */
[----:B------:R-:W3:Y:S01]  /*23a0*/  LDCU UR29, c[0x0][0xb20] ;  /* 0x00016400ff1d77ac */ /* 0x000ee20008000800 */
[----:B------:R-:W4:Y:S01]  /*23b0*/  LDCU UR20, c[0x0][0xb0c] ;  /* 0x00016180ff1477ac */ /* 0x000f220008000800 */
[----:B------:R-:W1:Y:S01]  /*23c0*/  LDCU.64 UR10, c[0x0][0xb28] ;  /* 0x00016500ff0a77ac */ /* 0x000e620008000a00 */
[----:B------:R-:W-:Y:S02]  /*23d0*/  UISETP.NE.AND UP3, UPT, UR42, 0x1, UPT ;  /* 0x000000012a00788c */ /* 0x000fe4000bf65270 */
[----:B--2---:R-:W-:Y:S02]  /*23e0*/  UIMAD.WIDE.U32 UR16, UR39, UR15, URZ ;  /* 0x0000000f271072a5 */ /* 0x004fe4000f8e00ff */
[----:B------:R-:W-:Y:S02]  /*23f0*/  UIMAD.WIDE.U32 UR8, UR40, UR12, URZ ;  /* 0x0000000c280872a5 */ /* 0x000fe4000f8e00ff */
[----:B------:R-:W-:-:S02]  /*2400*/  UISETP.NE.AND UP0, UPT, UR14, 0x1, UPT ;  /* 0x000000010e00788c */ /* 0x000fc4000bf05270 */
[----:B------:R-:W-:Y:S01]  /*2410*/  UIMAD.WIDE.U32 UR22, UR37, UR15, URZ ;  /* 0x0000000f251672a5 */ /* 0x000fe2000f8e00ff */
[----:B------:R-:W-:Y:S02]  /*2420*/  UMOV UR16, UR17 ;  /* 0x0000001100107c82 */ /* 0x000fe40008000000 */
[----:B------:R-:W-:Y:S01]  /*2430*/  UMOV UR8, UR9 ;  /* 0x0000000900087c82 */ /* 0x000fe20008000000 */
[----:B---3--:R-:W-:Y:S02]  /*2440*/  USHF.R.U32.HI UR16, URZ, UR29, UR16 ;  /* 0x0000001dff107299 */ /* 0x008fe40008011610 */
[----:B----4-:R-:W-:Y:S02]  /*2450*/  UISETP.NE.AND UP2, UPT, UR20, 0x1, UPT ;  /* 0x000000011400788c */ /* 0x010fe4000bf45270 */
[----:B------:R-:W-:Y:S02]  /*2460*/  USHF.R.U32.HI UR8, URZ, UR13, UR8 ;  /* 0x0000000dff087299 */ /* 0x000fe40008011608 */
[----:B------:R-:W-:-:S02]  /*2470*/  USEL UR7, UR39, UR16, !UP0 ;  /* 0x0000001027077287 */ /* 0x000fc4000c000000 */
[----:B------:R-:W-:Y:S02]  /*2480*/  USEL UR8, UR40, UR8, !UP2 ;  /* 0x0000000828087287 */ /* 0x000fe4000d000000 */
[----:B-1----:R-:W-:Y:S01]  /*2490*/  UIMAD.WIDE.U32 UR16, UR7, UR10, URZ ;  /* 0x0000000a071072a5 */ /* 0x002fe2000f8e00ff */
[----:B------:R-:W-:Y:S01]  /*24a0*/  UMOV UR4, UR23 ;  /* 0x0000001700047c82 */ /* 0x000fe20008000000 */
[----:B------:R-:W-:Y:S02]  /*24b0*/  UIMAD.WIDE.U32 UR18, UR38, UR12, URZ ;  /* 0x0000000c261272a5 */ /* 0x000fe4000f8e00ff */
[----:B------:R-:W-:-:S03]  /*24c0*/  UIMAD.WIDE.U32 UR22, UR8, UR10, URZ ;  /* 0x0000000a081672a5 */ /* 0x000fc6000f8e00ff */
[----:B------:R-:W-:Y:S01]  /*24d0*/  UMOV UR16, UR17 ;  /* 0x0000001100107c82 */ /* 0x000fe20008000000 */
[----:B------:R-:W-:Y:S02]  /*24e0*/  USHF.R.U32.HI UR4, URZ, UR29, UR4 ;  /* 0x0000001dff047299 */ /* 0x000fe40008011604 */
[----:B------:R-:W-:Y:S01]  /*24f0*/  @UP3 USHF.R.U32.HI UR7, URZ, UR11, UR16 ;  /* 0x0000000bff073299 */ /* 0x000fe20008011610 */
[----:B------:R-:W-:Y:S01]  /*2500*/  UMOV UR18, UR19 ;  /* 0x0000001300127c82 */ /* 0x000fe20008000000 */
[----:B------:R-:W-:Y:S01]  /*2510*/  UMOV UR22, UR23 ;  /* 0x0000001700167c82 */ /* 0x000fe20008000000 */
[----:B------:R-:W-:Y:S02]  /*2520*/  USHF.R.U32.HI UR13, URZ, UR13, UR18 ;  /* 0x0000000dff0d7299 */ /* 0x000fe40008011612 */
[----:B------:R-:W-:Y:S02]  /*2530*/  USEL UR4, UR37, UR4, !UP0 ;  /* 0x0000000425047287 */ /* 0x000fe4000c000000 */
[----:B------:R-:W-:-:S02]  /*2540*/  @UP3 USHF.R.U32.HI UR8, URZ, UR11, UR22 ;  /* 0x0000000bff083299 */ /* 0x000fc40008011616 */
[----:B------:R-:W-:Y:S02]  /*2550*/  UIMAD UR9, UR42, UR7, URZ ;  /* 0x000000072a0972a4 */ /* 0x000fe4000f8e02ff */
[----:B------:R-:W-:Y:S02]  /*2560*/  USEL UR7, UR38, UR13, !UP2 ;  /* 0x0000000d26077287 */ /* 0x000fe4000d000000 */
[----:B------:R-:W-:Y:S02]  /*2570*/  UIMAD UR12, UR42, UR8, URZ ;  /* 0x000000082a0c72a4 */ /* 0x000fe4000f8e02ff */
[----:B------:R-:W-:Y:S02]  /*2580*/  UISETP.GE.AND UP0, UPT, UR4, UR9, UPT ;  /* 0x000000090400728c */ /* 0x000fe4000bf06270 */
[----:B------:R-:W-:Y:S02]  /*2590*/  UIMAD.WIDE.U32 UR16, UR4, UR10, URZ ;  /* 0x0000000a041072a5 */ /* 0x000fe4000f8e00ff */
[----:B------:R-:W-:-:S02]  /*25a0*/  UISETP.GE.OR UP0, UPT, UR7, UR12, UP0 ;  /* 0x0000000c0700728c */ /* 0x000fc40008706670 */
        /* <DEDUP_REMOVED lines=19> */
.L_x_40:
[----:B------:R-:W2:Y:S02]  /*26e0*/  LDCU UR4, c[0x0][0xb30] ;  /* 0x00016600ff0477ac */ /* 0x000ea40008000800 */
[----:B--2---:R-:W-:-:S09]  /*26f0*/  UISETP.NE.AND UP0, UPT, UR4, 0x1, UPT ;  /* 0x000000010400788c */ /* 0x004fd2000bf05270 */
[----:B------:R-:W-:Y:S05]  /*2700*/  BRA.U UP0, `(.L_x_41) ;  /* 0x0000000100447547 */ /* 0x000fea000b800000 */
        /* <DEDUP_REMOVED lines=17> */
.L_x_41:
[----:B------:R-:W-:Y:S01]  /*2820*/  VIADD R11, R11, 0x1 ;  /* 0x000000010b0b7836 */ /* 0x000fe20000000000 */
[----:B------:R-:W-:Y:S02]  /*2830*/  R2UR UR7, R77 ;  /* 0x000000004d0772ca */ /* 0x000fe400000e0000 */
[----:B------:R-:W-:Y:S02]  /*2840*/  R2UR UR4, R76 ;  /* 0x000000004c0472ca */ /* 0x000fe400000e0000 */
[C---:B------:R-:W-:Y:S02]  /*2850*/  ISETP.NE.AND P0, PT, R11.reuse, 0x2, PT ;  /* 0x000000020b00780c */ /* 0x040fe40003f05270 */
[----:B------:R-:W-:Y:S02]  /*2860*/  PLOP3.LUT P1, PT, PT, PT, PT, 0x80, 0x8 ;  /* 0x000000000008781c */ /* 0x000fe40003f2f070 */
[----:B-1----:R-:W-:Y:S02]  /*2870*/  SEL R0, RZ, 0x1, P0 ;  /* 0x00000001ff007807 */ /* 0x002fe40000000000 */
[----:B------:R-:W-:-:S02]  /*2880*/  SEL R11, R11, RZ, P0 ;  /* 0x000000ff0b0b7207 */ /* 0x000fc40000000000 */
[----:B------:R-:W-:Y:S01]  /*2890*/  LOP3.LUT R10, R10, R0, RZ, 0x3c, !PT ;  /* 0x000000000a0a7212 */ /* 0x000fe200078e3cff */
[----:B------:R-:W-:Y:S02]  /*28a0*/  UIADD3 UR16, UPT, UPT, UR38, UR7, URZ ;  /* 0x0000000726107290 */ /* 0x000fe4000fffe0ff */
[----:B------:R-:W-:Y:S01]  /*28b0*/  UIADD3 UR20, UPT, UPT, UR37, UR4, URZ ;  /* 0x0000000425147290 */ /* 0x000fe2000fffe0ff */
[----:B------:R-:W-:Y:S11]  /*28c0*/  BRA.U UP1, `(.L_x_42) ;  /* 0xfffffff101307547 */ /* 0x000ff6000b83ffff */
[----:B------:R-:W-:Y:S01]  /*28d0*/  UIADD3 UR7, UPT, UPT, UR6, 0x28, URZ ;  /* 0x0000002806077890 */ /* 0x000fe2000fffe0ff */
[----:B------:R-:W-:-:S03]  /*28e0*/  SHF.L.U32 R2, R12, 0x1f, RZ ;  /* 0x0000001f0c027819 */ /* 0x000fc600000006ff */
[----:B------:R-:W-:-:S09]  /*28f0*/  ULEA UR4, UR5, UR7, 0x3 ;  /* 0x0000000705047291 */ /* 0x000fd2000f8e18ff */
[----:B------:R-:W1:Y:S02]  /*2900*/  SYNCS.PHASECHK.TRANS64.TRYWAIT P0, [UR4], R2 ;  /* 0x00000002ff0075a7 */ /* 0x000e640008001104 */
[----:B-1----:R-:W-:Y:S05]  /*2910*/  @!P0 BRA `(.L_x_43) ;  /* 0x0000007000748947 */ /* 0x002fea0003800000 */
.L_x_138:
[----:B------:R-:W-:-:S04]  /*2920*/  UIADD3 UR4, UPT, UPT, UR5, 0x1, URZ ;  /* 0x0000000105047890 */ /* 0x000fc8000fffe0ff */
[----:B------:R-:W-:-:S04]  /*2930*/  UISETP.NE.AND UP0, UPT, UR4, 0x5, UPT ;  /* 0x000000050400788c */ /* 0x000fc8000bf05270 */
[----:B------:R-:W-:Y:S02]  /*2940*/  USEL UR6, URZ, 0x1, UP0 ;  /* 0x00000001ff067887 */ /* 0x000fe40008000000 */
[----:B------:R-:W-:-:S04]  /*2950*/  USEL UR4, UR4, URZ, UP0 ;  /* 0x000000ff04047287 */ /* 0x000fc80008000000 */
[----:B------:R-:W-:Y:S01]  /*2960*/  ULEA UR5, UR4, UR7, 0x3 ;  /* 0x0000000704057291 */ /* 0x000fe2000f8e18ff */
[----:B-1----:R-:W-:-:S04]  /*2970*/  LOP3.LUT R2, R12, UR6, RZ, 0x3c, !PT ;  /* 0x000000060c027c12 */ /* 0x002fc8000f8e3cff */
[----:B------:R-:W-:-:S04]  /*2980*/  SHF.L.U32 R3, R2, 0x1f, RZ ;  /* 0x0000001f02037819 */ /* 0x000fc800000006ff */
[----:B------:R-:W1:Y:S02]  /*2990*/  SYNCS.PHASECHK.TRANS64.TRYWAIT P0, [UR5], R3 ;  /* 0x00000003ff0075a7 */ /* 0x000e640008001105 */
[----:B-1----:R-:W-:Y:S05]  /*29a0*/  @!P0 BRA `(.L_x_44) ;  /* 0x0000007000688947 */ /* 0x002fea0003800000 */
.L_x_140:
[----:B------:R-:W-:-:S04]  /*29b0*/  UIADD3 UR4, UPT, UPT, UR4, 0x1, URZ ;  /* 0x0000000104047890 */ /* 0x000fc8000fffe0ff */
[----:B------:R-:W-:-:S04]  /*29c0*/  UISETP.NE.AND UP0, UPT, UR4, 0x5, UPT ;  /* 0x000000050400788c */ /* 0x000fc8000bf05270 */
[----:B------:R-:W-:Y:S02]  /*29d0*/  USEL UR6, URZ, 0x1, UP0 ;  /* 0x00000001ff067887 */ /* 0x000fe40008000000 */
[----:B------:R-:W-:-:S04]  /*29e0*/  USEL UR4, UR4, URZ, UP0 ;  /* 0x000000ff04047287 */ /* 0x000fc80008000000 */
[----:B------:R-:W-:Y:S01]  /*29f0*/  ULEA UR5, UR4, UR7, 0x3 ;  /* 0x0000000704057291 */ /* 0x000fe2000f8e18ff */
[----:B------:R-:W-:-:S04]  /*2a00*/  LOP3.LUT R2, R2, UR6, RZ, 0x3c, !PT ;  /* 0x0000000602027c12 */ /* 0x000fc8000f8e3cff */
[----:B-1----:R-:W-:-:S04]  /*2a10*/  SHF.L.U32 R3, R2, 0x1f, RZ ;  /* 0x0000001f02037819 */ /* 0x002fc800000006ff */
[----:B------:R-:W1:Y:S02]  /*2a20*/  SYNCS.PHASECHK.TRANS64.TRYWAIT P0, [UR5], R3 ;  /* 0x00000003ff0075a7 */ /* 0x000e640008001105 */
[----:B-1----:R-:W-:Y:S05]  /*2a30*/  @!P0 BRA `(.L_x_45) ;  /* 0x00000070005c8947 */ /* 0x002fea0003800000 */
.L_x_142:
        /* <DEDUP_REMOVED lines=9> */
.L_x_144:
[----:B------:R-:W-:-:S04]  /*2ad0*/  UIADD3 UR4, UPT, UPT, UR4, 0x1, URZ ;  /* 0x0000000104047890 */ /* 0x000fc8000fffe0ff */
[----:B------:R-:W-:-:S04]  /*2ae0*/  UISETP.NE.AND UP0, UPT, UR4, 0x5, UPT ;  /* 0x000000050400788c */ /* 0x000fc8000bf05270 */
[----:B------:R-:W-:Y:S02]  /*2af0*/  USEL UR5, URZ, 0x1, UP0 ;  /* 0x00000001ff057887 */ /* 0x000fe40008000000 */
[----:B------:R-:W-:-:S04]  /*2b00*/  USEL UR4, UR4, URZ, UP0 ;  /* 0x000000ff04047287 */ /* 0x000fc80008000000 */
[----:B------:R-:W-:Y:S01]  /*2b10*/  ULEA UR4, UR4, UR7, 0x3 ;  /* 0x0000000704047291 */ /* 0x000fe2000f8e18ff */
[----:B------:R-:W-:-:S04]  /*2b20*/  LOP3.LUT R2, R2, UR5, RZ, 0x3c, !PT ;  /* 0x0000000502027c12 */ /* 0x000fc8000f8e3cff */
[----:B------:R-:W-:Y:S01]  /*2b30*/  SHF.L.U32 R2, R2, 0x1f, RZ ;  /* 0x0000001f02027819 */ /* 0x000fe200000006ff */
[----:B-1----:R-:W-:-:S07]  /*2b40*/  IMAD.U32 R0, RZ, RZ, UR4 ;  /* 0x00000004ff007e24 */ /* 0x002fce000f8e00ff */
.L_x_47:
[----:B-1----:R1:W2:Y:S02]  /*2b50*/  SYNCS.PHASECHK.TRANS64.TRYWAIT P0, [R0+URZ], R2 ;  /* 0x00000002000075a7 */ /* 0x0022a400080011ff */
[----:B--2---:R-:W-:Y:S05]  /*2b60*/  @!P0 NANOSLEEP.SYNCS 0x989680 ;  /* 0x009896800000895d */ /* 0x004fea0003900000 */
[----:B------:R-:W2:Y:S02]  /*2b70*/  @!P0 SYNCS.PHASECHK.TRANS64 P0, [R0+URZ], R2 ;  /* 0x00000002000085a7 */ /* 0x000ea400080010ff */
[----:B--2---:R-:W-:Y:S05]  /*2b80*/  @P0 EXIT ;  /* 0x000000000000094d */ /* 0x004fea0003800000 */
[----:B------:R-:W-:Y:S05]  /*2b90*/  BRA `(.L_x_47) ;  /* 0xfffffffc00ec7947 */ /* 0x000fea000383ffff */
.L_x_22:
[----:B------:R-:W-:-:S04]  /*2ba0*/  UISETP.NE.AND UP0, UPT, UR45, URZ, UPT ;  /* 0x000000ff2d00728c */ /* 0x000fc8000bf05270 */
[----:B------:R-:W-:-:S09]  /*2bb0*/  UISETP.NE.OR UP0, UPT, UR17, 0x1, UP0 ;  /* 0x000000011100788c */ /* 0x000fd20008705670 */
[----:B------:R-:W-:Y:S05]  /*2bc0*/  BRA.U UP0, `(.L_x_48) ;  /* 0x0000000500487547 */ /* 0x000fea000b800000 */
[----:B------:R-:W-:Y:S01]  /*2bd0*/  ISETP.GE.U32.AND P2, PT, R0, 0x4, PT ;  /* 0x000000040000780c */ /* 0x000fe20003f46070 */
[----:B------:R-:W-:Y:S01]  /*2be0*/  IMAD.MOV.U32 R12, RZ, RZ, 0x1 ;  /* 0x00000001ff0c7424 */ /* 0x000fe200078e00ff */
[----:B------:R-:W-:Y:S02]  /*2bf0*/  CS2R R10, SRZ ;  /* 0x00000000000a7805 */ /* 0x000fe4000001ff00 */
[----:B------:R-:W-:Y:S01]  /*2c00*/  CS2R R8, SRZ ;  /* 0x0000000000087805 */ /* 0x000fe2000001ff00 */
[----:B------:R-:W-:Y:S01]  /*2c10*/  UMOV UR6, 0x400 ;  /* 0x0000040000067882 */ /* 0x000fe20000000000 */
[----:B------:R-:W-:Y:S01]  /*2c20*/  UMOV UR5, URZ ;  /* 0x000000ff00057c82 */ /* 0x000fe20008000000 */
[----:B------:R-:W-:-:S12]  /*2c30*/  ULEA UR6, UR45, UR6, 0x18 ;  /* 0x000000062d067291 */ /* 0x000fd8000f8ec0ff */
.L_x_52:
[----:B------:R-:W-:Y:S02]  /*2c40*/  LEA R2, R8, UR6, 0x3 ;  /* 0x0000000608027c11 */ /* 0x000fe4000f8e18ff */
[----:B------:R-:W-:-:S03]  /*2c50*/  SHF.L.U32 R4, R9, 0x1f, RZ ;  /* 0x0000001f09047819 */ /* 0x000fc600000006ff */
[----:B------:R-:W-:Y:S01]  /*2c60*/  VIADD R5, R2, 0x110 ;  /* 0x0000011002057836 */ /* 0x000fe20000000000 */
[----:B------:R-:W2:Y:S02]  /*2c70*/  SYNCS.PHASECHK.TRANS64.TRYWAIT P0, [R2+URZ+0x100], R4 ;  /* 0x00010004020075a7 */ /* 0x000ea400080011ff */
[----:B--2---:R-:W-:Y:S05]  /*2c80*/  @!P0 BRA `(.L_x_49) ;  /* 0x0000006c00f88947 */ /* 0x004fea0003800000 */
.L_x_145:
[----:B------:R-:W-:Y:S01]  /*2c90*/  ULEA UR4, UR5, UR6, 0x3 ;  /* 0x0000000605047291 */ /* 0x000fe2000f8e18ff */
[----:B--2---:R-:W-:Y:S01]  /*2ca0*/  PRMT R2, RZ, 0x654, R5 ;  /* 0x00000654ff027816 */ /* 0x004fe20000000005 */
[----:B------:R-:W-:Y:S01]  /*2cb0*/  @!P2 IMAD.MOV.U32 R4, RZ, RZ, 0x10 ;  /* 0x00000010ff04a424 */ /* 0x000fe200078e00ff */
[----:B------:R-:W-:Y:S01]  /*2cc0*/  SHF.L.U32 R5, R12, 0x1f, RZ ;  /* 0x0000001f0c057819 */ /* 0x000fe200000006ff */
[----:B------:R-:W-:Y:S01]  /*2cd0*/  UIADD3 UR7, UPT, UPT, UR4, 0xa0, URZ ;  /* 0x000000a004077890 */ /* 0x000fe2000fffe0ff */
[----:B------:R2:W-:Y:S05]  /*2ce0*/  SYNCS.ARRIVE.TRANS64.RED.A1T0 RZ, [R2+URZ], RZ ;  /* 0x000000ff02ff79a7 */ /* 0x0005ea00081004ff */
[----:B------:R-:W-:Y:S01]  /*2cf0*/  IMAD.U32 R6, RZ, RZ, UR7 ;  /* 0x00000007ff067e24 */ /* 0x000fe2000f8e00ff */
[----:B------:R-:W3:Y:S04]  /*2d00*/  SYNCS.PHASECHK.TRANS64.TRYWAIT P0, [UR4+0xb0], R5 ;  /* 0x0000b005ff0075a7 */ /* 0x000ee80008001104 */
[----:B------:R-:W-:Y:S01]  /*2d10*/  PRMT R6, R0, 0x654, R6 ;  /* 0x0000065400067816 */ /* 0x000fe20000000006 */
[----:B--23--:R-:W-:Y:S06]  /*2d20*/  @!P0 BRA `(.L_x_50) ;  /* 0x0000006c00e48947 */ /* 0x00cfec0003800000 */
.L_x_147:
[----:B------:R-:W-:Y:S01]  /*2d30*/  ULEA UR8, UR5, UR6, 0x4 ;  /* 0x0000000605087291 */ /* 0x000fe2000f8e20ff */
[----:B------:R-:W-:Y:S01]  /*2d40*/  SEL R3, R6, R3, !P2 ;  /* 0x0000000306037207 */ /* 0x000fe20005000000 */
[----:B------:R-:W-:Y:S01]  /*2d50*/  UIADD3 UR9, UPT, UPT, UR4, 0xa0, URZ ;  /* 0x000000a004097890 */ /* 0x000fe2000fffe0ff */
[----:B--2---:R-:W-:Y:S01]  /*2d60*/  LEA R2, R11, UR6, 0x3 ;  /* 0x000000060b027c11 */ /* 0x004fe2000f8e18ff */
[----:B------:R-:W-:Y:S01]  /*2d70*/  UIADD3 UR8, UPT, UPT, UR8, 0x130, URZ ;  /* 0x0000013008087890 */ /* 0x000fe2000fffe0ff */
[----:B------:R2:W-:Y:S01]  /*2d80*/  @!P2 SYNCS.ARRIVE.TRANS64.RED RZ, [R3+URZ], R4 ;  /* 0x0000000403ffa9a7 */ /* 0x0005e200080004ff */
[----:B------:R-:W-:Y:S01]  /*2d90*/  UIADD3 UR4, UPT, UPT, UR5, 0x1, URZ ;  /* 0x0000000105047890 */ /* 0x000fe2000fffe0ff */
[----:B------:R-:W-:-:S03]  /*2da0*/  VIADD R8, R8, 0x1 ;  /* 0x0000000108087836 */ /* 0x000fc60000000000 */
[----:B------:R-:W-:Y:S02]  /*2db0*/  UISETP.NE.AND UP0, UPT, UR4, 0x2, UPT ;  /* 0x000000020400788c */ /* 0x000fe4000bf05270 */
[----:B------:R-:W-:Y:S01]  /*2dc0*/  ISETP.NE.AND P0, PT, R8, 0x2, PT ;  /* 0x000000020800780c */ /* 0x000fe20003f05270 */
[----:B------:R-:W-:Y:S06]  /*2dd0*/  UGETNEXTWORKID.BROADCAST [UR8], [UR9] ;  /* 0x00000000080073ca */ /* 0x000fec0008000100 */
[----:B------:R-:W-:Y:S02]  /*2de0*/  USEL UR7, URZ, 0x1, UP0 ;  /* 0x00000001ff077887 */ /* 0x000fe40008000000 */
[----:B------:R-:W-:-:S04]  /*2df0*/  USEL UR5, UR4, URZ, UP0 ;  /* 0x000000ff04057287 */ /* 0x000fc80008000000 */
[----:B------:R-:W-:Y:S02]  /*2e00*/  LOP3.LUT R12, R12, UR7, RZ, 0x3c, !PT ;  /* 0x000000070c0c7c12 */ /* 0x000fe4000f8e3cff */
[----:B--2---:R-:W-:-:S04]  /*2e10*/  SHF.L.U32 R4, R10, 0x1f, RZ ;  /* 0x0000001f0a047819 */ /* 0x004fc800000006ff */
[----:B------:R-:W2:Y:S02]  /*2e20*/  SYNCS.PHASECHK.TRANS64.TRYWAIT P1, [R2+URZ+0xa0], R4 ;  /* 0x0000a004020075a7 */ /* 0x000ea400080211ff */
[----:B--2---:R-:W-:Y:S05]  /*2e30*/  @!P1 BRA `(.L_x_51) ;  /* 0x0000006c00b89947 */ /* 0x004fea0003800000 */
.L_x_148:
[C---:B--2---:R-:W-:Y:S01]  /*2e40*/  LEA R4, R11.reuse, UR6, 0x4 ;  /* 0x000000060b047c11 */ /* 0x044fe2000f8e20ff */
[----:B------:R-:W-:Y:S01]  /*2e50*/  VIADD R2, R2, 0xb0 ;  /* 0x000000b002027836 */ /* 0x000fe20000000000 */
[----:B------:R-:W-:Y:S01]  /*2e60*/  SEL R8, R8, RZ, P0 ;  /* 0x000000ff08087207 */ /* 0x000fe20000000000 */
[----:B------:R-:W-:-:S03]  /*2e70*/  VIADD R11, R11, 0x1 ;  /* 0x000000010b0b7836 */ /* 0x000fc60000000000 */
[----:B------:R-:W2:Y:S01]  /*2e80*/  LDS.128 R4, [R4+0x130] ;  /* 0x0001300004047984 */ /* 0x000ea20000000c00 */
[----:B------:R-:W-:Y:S02]  /*2e90*/  PRMT R2, RZ, 0x654, R2 ;  /* 0x00000654ff027816 */ /* 0x000fe40000000002 */
[C---:B------:R-:W-:Y:S01]  /*2ea0*/  ISETP.NE.AND P1, PT, R11.reuse, 0x2, PT ;  /* 0x000000020b00780c */ /* 0x040fe20003f25270 */
[----:B------:R-:W-:Y:S01]  /*2eb0*/  @!PT LDS RZ, [RZ] ;  /* 0x00000000fffff984 */ /* 0x000fe20000000800 */
[----:B------:R-:W-:Y:S01]  /*2ec0*/  @!PT LDS RZ, [RZ] ;  /* 0x00000000fffff984 */ /* 0x000fe20000000800 */
[----:B------:R-:W-:Y:S01]  /*2ed0*/  @!PT LDS RZ, [RZ] ;  /* 0x00000000fffff984 */ /* 0x000fe20000000800 */
[----:B------:R-:W-:Y:S01]  /*2ee0*/  @!PT LDS RZ, [RZ] ;  /* 0x00000000fffff984 */ /* 0x000fe20000000800 */
[----:B------:R3:W-:Y:S06]  /*2ef0*/  MEMBAR.ALL.CTA ;  /* 0x0000000000007992 */ /* 0x0007ec0000008000 */
[----:B---3--:R-:W3:Y:S01]  /*2f00*/  FENCE.VIEW.ASYNC.S ;  /* 0x00000000000073c6 */ /* 0x008ee20000000000 */
[----:B------:R-:W-:Y:S01]  /*2f10*/  SEL R11, R11, RZ, P1 ;  /* 0x000000ff0b0b7207 */ /* 0x000fe20000800000 */
[----:B---3--:R3:W-:Y:S01]  /*2f20*/  SYNCS.ARRIVE.TRANS64.RED.A1T0 RZ, [R2+URZ], RZ ;  /* 0x000000ff02ff79a7 */ /* 0x0087e200081004ff */
[----:B--2---:R-:W-:-:S02]  /*2f30*/  LOP3.LUT P3, RZ, R6, 0x1, RZ, 0xc0, !PT ;  /* 0x0000000106ff7812 */ /* 0x004fc4000786c0ff */
[----:B------:R-:W-:-:S04]  /*2f40*/  SEL R4, RZ, 0x1, P1 ;  /* 0x00000001ff047807 */ /* 0x000fc80000800000 */
[----:B------:R-:W-:Y:S02]  /*2f50*/  LOP3.LUT R10, R10, R4, RZ, 0x3c, !PT ;  /* 0x000000040a0a7212 */ /* 0x000fe400078e3cff */
[----:B---3--:R-:W-:-:S04]  /*2f60*/  SEL R2, RZ, 0x1, P0 ;  /* 0x00000001ff027807 */ /* 0x008fc80000000000 */
[----:B------:R-:W-:Y:S01]  /*2f70*/  LOP3.LUT R9, R9, R2, RZ, 0x3c, !PT ;  /* 0x0000000209097212 */ /* 0x000fe200078e3cff */
[----:B------:R-:W-:Y:S06]  /*2f80*/  @P3 BRA `(.L_x_52) ;  /* 0xfffffffc002c3947 */ /* 0x000fec000383ffff */
[----:B------:R-:W-:Y:S01]  /*2f90*/  ULEA UR4, UR5, UR6, 0x3 ;  /* 0x0000000605047291 */ /* 0x000fe2000f8e18ff */
[----:B------:R-:W-:-:S08]  /*2fa0*/  SHF.L.U32 R2, R12, 0x1f, RZ ;  /* 0x0000001f0c027819 */ /* 0x000fd000000006ff */
[----:B------:R-:W2:Y:S02]  /*2fb0*/  SYNCS.PHASECHK.TRANS64 P0, [UR4+0xb0], R2 ;  /* 0x0000b002ff0075a7 */ /* 0x000ea40008001004 */
[----:B--2---:R-:W-:Y:S05]  /*2fc0*/  @P0 BRA `(.L_x_53) ;  /* 0x0000000000080947 */ /* 0x004fea0003800000 */
[----:B------:R-:W2:Y:S02]  /*2fd0*/  SYNCS.PHASECHK.TRANS64.TRYWAIT P0, [UR4+0xb0], R2 ;  /* 0x0000b002ff0075a7 */ /* 0x000ea40008001104 */
[----:B--2---:R-:W-:Y:S05]  /*2fe0*/  @!P0 BRA `(.L_x_54) ;  /* 0x0000006c00608947 */ /* 0x004fea0003800000 */
.L_x_53:
[----:B------:R-:W-:-:S04]  /*2ff0*/  UIADD3 UR7, UPT, UPT, UR5, 0x1, URZ ;  /* 0x0000000105077890 */ /* 0x000fc8000fffe0ff */
[----:B------:R-:W-:-:S04]  /*3000*/  UISETP.NE.AND UP0, UPT, UR7, 0x2, UPT ;  /* 0x000000020700788c */ /* 0x000fc8000bf05270 */
[----:B------:R-:W-:Y:S02]  /*3010*/  USEL UR8, URZ, 0x1, UP0 ;  /* 0x00000001ff087887 */ /* 0x000fe40008000000 */
[----:B------:R-:W-:-:S04]  /*3020*/  USEL UR7, UR7, URZ, UP0 ;  /* 0x000000ff07077287 */ /* 0x000fc80008000000 */
[----:B------:R-:W-:Y:S01]  /*3030*/  ULEA UR7, UR7, UR6, 0x3 ;  /* 0x0000000607077291 */ /* 0x000fe2000f8e18ff */
[----:B--2---:R-:W-:-:S04]  /*3040*/  LOP3.LUT R2, R12, UR8, RZ, 0x3c, !PT ;  /* 0x000000080c027c12 */ /* 0x004fc8000f8e3cff */
[----:B------:R-:W-:-:S04]  /*3050*/  SHF.L.U32 R0, R2, 0x1f, RZ ;  /* 0x0000001f02007819 */ /* 0x000fc800000006ff */
[----:B------:R-:W2:Y:S02]  /*3060*/  SYNCS.PHASECHK.TRANS64 P0, [UR7+0xb0], R0 ;  /* 0x0000b000ff0075a7 */ /* 0x000ea40008001007 */
[----:B-12---:R-:W-:Y:S05]  /*3070*/  @P0 EXIT ;  /* 0x000000000000094d */ /* 0x006fea0003800000 */
[----:B------:R-:W-:Y:S02]  /*3080*/  SHF.L.U32 R2, R2, 0x1f, RZ ;  /* 0x0000001f02027819 */ /* 0x000fe400000006ff */
[----:B------:R-:W-:-:S07]  /*3090*/  MOV R0, UR7 ;  /* 0x0000000700007c02 */ /* 0x000fce0008000f00 */
.L_x_55:
[----:B-1----:R1:W2:Y:S02]  /*30a0*/  SYNCS.PHASECHK.TRANS64.TRYWAIT P0, [R0+URZ+0xb0], R2 ;  /* 0x0000b002000075a7 */ /* 0x0022a400080011ff */
[----:B--2---:R-:W-:Y:S05]  /*30b0*/  @!P0 NANOSLEEP.SYNCS 0x989680 ;  /* 0x009896800000895d */ /* 0x004fea0003900000 */
[----:B------:R-:W2:Y:S02]  /*30c0*/  @!P0 SYNCS.PHASECHK.TRANS64 P0, [R0+URZ+0xb0], R2 ;  /* 0x0000b002000085a7 */ /* 0x000ea400080010ff */
[----:B--2---:R-:W-:Y:S05]  /*30d0*/  @P0 EXIT ;  /* 0x000000000000094d */ /* 0x004fea0003800000 */
[----:B------:R-:W-:Y:S05]  /*30e0*/  BRA `(.L_x_55) ;  /* 0xfffffffc00ec7947 */ /* 0x000fea000383ffff */
.L_x_48:
[----:B------:R-:W-:Y:S05]  /*30f0*/  BRA.U UP4, `(.L_x_56) ;  /* 0x0000000d04d47547 */ /* 0x000fea000b800000 */
[----:B------:R-:W-:Y:S01]  /*3100*/  UMOV UR4, 0x40 ;  /* 0x0000004000047882 */ /* 0x000fe20000000000 */
[----:B------:R-:W-:Y:S01]  /*3110*/  NOP ;  /* 0x0000000000007918 */ /* 0x000fe20000000000 */
[----:B------:R-:W-:Y:S01]  /*3120*/  ULEA UR5, UR45, UR4, 0x18 ;  /* 0x000000042d057291 */ /* 0x000fe2000f8ec0ff */
[----:B------:R-:W-:Y:S02]  /*3130*/  UMOV UR6, 0x400 ;  /* 0x0000040000067882 */ /* 0x000fe40000000000 */
[----:B------:R-:W-:-:S06]  /*3140*/  ULEA UR6, UR45, UR6, 0x18 ;  /* 0x000000062d067291 */ /* 0x000fcc000f8ec0ff */
[----:B------:R-:W2:Y:S02]  /*3150*/  LDS.U8 R0, [UR5+0x1c] ;  /* 0x00001c05ff007984 */ /* 0x000ea40008000000 */
[----:B--2---:R-:W-:-:S13]  /*3160*/  ISETP.NE.AND P0, PT, R0, RZ, PT ;  /* 0x000000ff0000720c */ /* 0x004fda0003f05270 */
[----:B------:R-:W-:Y:S05]  /*3170*/  @P0 BRA `(.L_x_57) ;  /* 0x0000000000580947 */ /* 0x000fea0003800000 */
[----:B------:R-:W-:-:S13]  /*3180*/  ELECT P0, URZ, PT ;  /* 0x0000000000ff782f */ /* 0x000fda0003800000 */
[----:B------:R-:W-:Y:S05]  /*3190*/  @!P0 BRA `(.L_x_58) ;  /* 0x0000000000608947 */ /* 0x000fea0003800000 */
[----:B------:R-:W-:Y:S01]  /*31a0*/  UMOV UR4, 0x10 ;  /* 0x0000001000047882 */ /* 0x000fe20000000000 */
[----:B------:R-:W-:Y:S01]  /*31b0*/  HFMA2 R0, -RZ, RZ, 0, 5.9604644775390625e-08 ;  /* 0x00000001ff007431 */ /* 0x000fe200000001ff */
[----:B------:R-:W-:-:S03]  /*31c0*/  MOV R3, 0xffff ;  /* 0x0000ffff00037802 */ /* 0x000fc60000000f00 */
[----:B------:R-:W-:Y:S04]  /*31d0*/  DEPBAR.LE SB2, 0x36 ;  /* 0x0000ad800000791a */ /* 0x000fe80000000000 */
[----:B------:R-:W2:Y:S02]  /*31e0*/  UTCATOMSWS.FIND_AND_SET.ALIGN UP0, UR4, UR4 ;  /* 0x00000004000475e3 */ /* 0x000ea40008000800 */
[----:B--2---:R-:W-:Y:S01]  /*31f0*/  MOV R4, UR4 ;  /* 0x0000000400047c02 */ /* 0x004fe20008000f00 */
[----:B------:R-:W-:Y:S06]  /*3200*/  BRA.U UP0, `(.L_x_59) ;  /* 0x0000000100187547 */ /* 0x000fec000b800000 */
.L_x_60:
[----:B------:R-:W-:Y:S05]  /*3210*/  NANOSLEEP 0x64 ;  /* 0x000000640000795d */ /* 0x000fea0003800000 */
[----:B------:R-:W-:-:S05]  /*3220*/  UMOV UR4, 0x10 ;  /* 0x0000001000047882 */ /* 0x000fca0000000000 */
[----:B------:R-:W-:Y:S04]  /*3230*/  DEPBAR.LE SB2, 0x36 ;  /* 0x0000ad800000791a */ /* 0x000fe80000000000 */
[----:B------:R-:W2:Y:S02]  /*3240*/  UTCATOMSWS.FIND_AND_SET.ALIGN UP0, UR4, UR4 ;  /* 0x00000004000475e3 */ /* 0x000ea40008000800 */
[----:B--2---:R-:W-:Y:S01]  /*3250*/  MOV R4, UR4 ;  /* 0x0000000400047c02 */ /* 0x004fe20008000f00 */
[----:B------:R-:W-:Y:S05]  /*3260*/  BRA.U !UP0, `(.L_x_60) ;  /* 0xfffffffd08e87547 */ /* 0x000fea000b83ffff */
.L_x_59:
[-C--:B------:R-:W-:Y:S02]  /*3270*/  SHF.L.U32 R3, R3, R4.reuse, RZ ;  /* 0x0000000403037219 */ /* 0x080fe400000006ff */
[----:B------:R-:W-:Y:S01]  /*3280*/  SHF.L.U32 R0, R0, R4, RZ ;  /* 0x0000000400007219 */ /* 0x000fe200000006ff */
[----:B------:R-:W-:Y:S02]  /*3290*/  IMAD.SHL.U32 R4, R4, 0x20, RZ ;  /* 0x0000002004047824 */ /* 0x000fe400078e00ff */
[----:B------:R2:W-:Y:S04]  /*32a0*/  ATOMS.OR RZ, [UR5+0x14], R3 ;  /* 0x00001403ffff798c */ /* 0x0005e8000b000005 */
[----:B------:R2:W-:Y:S04]  /*32b0*/  ATOMS.OR RZ, [UR5+0x18], R0 ;  /* 0x00001800ffff798c */ /* 0x0005e8000b000005 */
[----:B------:R2:W-:Y:S01]  /*32c0*/  STS [UR6+0x150], R4 ;  /* 0x00015004ff007988 */ /* 0x0005e20008000806 */
[----:B------:R-:W-:Y:S05]  /*32d0*/  BRA `(.L_x_58) ;  /* 0x0000000000107947 */ /* 0x000fea0003800000 */
.L_x_57:
[----:B------:R-:W-:Y:S02]  /*32e0*/  MOV R0, 0xffffffff ;  /* 0xffffffff00007802 */ /* 0x000fe40000000f00 */
[----:B------:R-:W-:-:S03]  /*32f0*/  MOV R4, 0x3320 ;  /* 0x0000332000047802 */ /* 0x000fc60000000f00 */
[----:B------:R2:W-:Y:S04]  /*3300*/  STS [UR6+0x150], R0 ;  /* 0x00015000ff007988 */ /* 0x0005e80008000806 */
[----:B-12--5:R-:W-:Y:S05]  /*3310*/  CALL.REL.NOINC `($__internal_1_$__cuda_sm10x_tcgen05_guardrail_trap_phase_invalid_during_alloc) ;  /* 0x0000007000a87944 */ /* 0x026fea0003c00000 */
.L_x_58:
[----:B------:R-:W-:Y:S05]  /*3320*/  WARPSYNC.ALL ;  /* 0x0000000000007948 */ /* 0x000fea0003800000 */
[----:B------:R-:W3:Y:S01]  /*3330*/  S2UR UR4, SR_CgaCtaId ;  /* 0x00000000000479c3 */ /* 0x000ee20000008800 */
[----:B------:R-:W-:Y:S01]  /*3340*/  UMOV UR26, 0x400 ;  /* 0x00000400001a7882 */ /* 0x000fe20000000000 */
[----:B------:R-:W-:-:S06]  /*3350*/  NOP ;  /* 0x0000000000007918 */ /* 0x000fcc0000000000 */
[----:B------:R-:W-:Y:S06]  /*3360*/  BAR.ARV 0x6, 0xa0 ;  /* 0x0182800000007b1d */ /* 0x000fec0000002000 */
[----:B------:R-:W4:Y:S01]  /*3370*/  LDCU UR5, c[0x0][0x38c] ;  /* 0x00007180ff0577ac */ /* 0x000f220008000800 */
[----:B------:R-:W-:Y:S01]  /*3380*/  LOP3.LUT R2, R2, 0xffff, RZ, 0xc0, !PT ;  /* 0x0000ffff02027812 */ /* 0x000fe200078ec0ff */
[----:B------:R-:W-:Y:S01]  /*3390*/  IMAD.MOV.U32 R11, RZ, RZ, 0x1 ;  /* 0x00000001ff0b7424 */ /* 0x000fe200078e00ff */
[----:B------:R-:W-:Y:S01]  /*33a0*/  CS2R R8, SRZ ;  /* 0x0000000000087805 */ /* 0x000fe2000001ff00 */
[----:B------:R-:W1:Y:S01]  /*33b0*/  LDCU UR7, c[0x0][0x38c] ;  /* 0x00007180ff0777ac */ /* 0x000e620008000800 */
[----:B------:R-:W-:Y:S01]  /*33c0*/  R2UR UR27, R2 ;  /* 0x00000000021b72ca */ /* 0x000fe200000e0000 */
[----:B------:R-:W-:Y:S01]  /*33d0*/  IMAD.MOV.U32 R10, RZ, RZ, RZ ;  /* 0x000000ffff0a7224 */ /* 0x000fe200078e00ff */
[----:B------:R-:W-:Y:S01]  /*33e0*/  UMOV UR30, URZ ;  /* 0x000000ff001e7c82 */ /* 0x000fe20008000000 */
[----:B------:R-:W-:Y:S01]  /*33f0*/  UMOV UR24, URZ ;  /* 0x000000ff00187c82 */ /* 0x000fe20008000000 */
[----:B---3--:R-:W-:Y:S01]  /*3400*/  ULEA UR26, UR4, UR26, 0x18 ;  /* 0x0000001a041a7291 */ /* 0x008fe2000f8ec0ff */
[----:B------:R-:W-:Y:S01]  /*3410*/  UMOV UR38, 0x0 ;  /* 0x0000000000267882 */ /* 0x000fe20000000000 */
[----:B------:R-:W-:-:S02]  /*3420*/  UMOV UR39, 0x44004a0 ;  /* 0x044004a000277882 */ /* 0x000fc40000000000 */
[----:B------:R-:W-:Y:S02]  /*3430*/  UIADD3 UR4, UPT, UPT, UR26, 0x6400, URZ ;  /* 0x000064001a047890 */ /* 0x000fe4000fffe0ff */
[----:B------:R-:W-:Y:S02]  /*3440*/  UIADD3 UR6, UPT, UPT, UR26, 0x10400, URZ ;  /* 0x000104001a067890 */ /* 0x000fe4000fffe0ff */
[----:B----4-:R-:W-:Y:S01]  /*3450*/  UIADD3 UR5, UPT, UPT, UR5, 0x7f, URZ ;  /* 0x0000007f05057890 */ /* 0x010fe2000fffe0ff */
[----:B--2---:R-:W2:Y:S01]  /*3460*/  LDS R0, [UR26+0x150] ;  /* 0x0001501aff007984 */ /* 0x004ea20008000800 */
[----:B-1----:R-:W-:Y:S01]  /*3470*/  UMOV UR36, 0x0 ;  /* 0x0000000000247882 */ /* 0x002fe20000000000 */
[----:B------:R-:W-:Y:S01]  /*3480*/  UMOV UR37, 0x44004a0 ;  /* 0x044004a000257882 */ /* 0x000fe20000000000 */
[----:B------:R-:W-:Y:S02]  /*3490*/  USHF.R.S32.HI UR40, URZ, 0x1f, UR5 ;  /* 0x0000001fff287899 */ /* 0x000fe40008011405 */
[----:B------:R-:W-:-:S02]  /*34a0*/  UISETP.GE.AND UP4, UPT, UR7, 0x1, UPT ;  /* 0x000000010700788c */ /* 0x000fc4000bf86270 */
[----:B------:R-:W-:Y:S02]  /*34b0*/  ULEA.HI UR40, UR40, UR5, URZ, 0x7 ;  /* 0x0000000528287291 */ /* 0x000fe4000f8f38ff */
[----:B------:R-:W-:Y:S02]  /*34c0*/  USHF.R.U32.HI UR5, URZ, 0x4, UR4 ;  /* 0x00000004ff057899 */ /* 0x000fe40008011604 */
[----:B------:R-:W-:Y:S02]  /*34d0*/  USHF.R.S32.HI UR40, URZ, 0x7, UR40 ;  /* 0x00000007ff287899 */ /* 0x000fe40008011428 */
[----:B------:R-:W-:Y:S02]  /*34e0*/  USHF.R.U32.HI UR4, URZ, 0x4, UR6 ;  /* 0x00000004ff047899 */ /* 0x000fe40008011606 */
[----:B------:R-:W-:Y:S02]  /*34f0*/  UISETP.LT.AND UP0, UPT, UR40, 0x1, UPT ;  /* 0x000000012800788c */ /* 0x000fe4000bf01270 */
[----:B------:R-:W-:-:S02]  /*3500*/  ULOP3.LUT UR5, UR5, 0x3fff, URZ, 0xc0, !UPT ;  /* 0x00003fff05057892 */ /* 0x000fc4000f8ec0ff */
[----:B------:R-:W-:Y:S02]  /*3510*/  ULOP3.LUT UR4, UR4, 0x3fff, URZ, 0xc0, !UPT ;  /* 0x00003fff04047892 */ /* 0x000fe4000f8ec0ff */
[----:B------:R-:W-:Y:S02]  /*3520*/  USEL UR41, UR40, 0x1, !UP0 ;  /* 0x0000000128297887 */ /* 0x000fe4000c000000 */
[----:B------:R-:W-:Y:S02]  /*3530*/  ULOP3.LUT UR28, UR5, 0x10000, URZ, 0xfc, !UPT ;  /* 0x00010000051c7892 */ /* 0x000fe4000f8efcff */
[----:B------:R-:W-:Y:S02]  /*3540*/  ULOP3.LUT UR29, UR4, 0x10000, URZ, 0xfc, !UPT ;  /* 0x00010000041d7892 */ /* 0x000fe4000f8efcff */
[----:B------:R-:W-:Y:S01]  /*3550*/  UIADD3 UR41, UPT, UPT, -UR41, URZ, URZ ;  /* 0x000000ff29297290 */ /* 0x000fe2000fffe1ff */
[----:B------:R-:W-:Y:S01]  /*3560*/  UMOV UR34, 0x0 ;  /* 0x0000000000227882 */ /* 0x000fe20000000000 */
[----:B------:R-:W-:Y:S01]  /*3570*/  UMOV UR35, 0x44004a0 ;  /* 0x044004a000237882 */ /* 0x000fe20000000000 */
[----:B------:R-:W-:Y:S01]  /*3580*/  UMOV UR32, 0x0 ;  /* 0x0000000000207882 */ /* 0x000fe20000000000 */
[----:B------:R-:W-:Y:S01]  /*3590*/  UMOV UR33, 0x44004a0 ;  /* 0x044004a000217882 */ /* 0x000fe20000000000 */
[----:B--2---:R-:W-:-:S15]  /*35a0*/  R2UR UR42, R0 ;  /* 0x00000000002a72ca */ /* 0x004fde00000e0000 */
.L_x_67:
[----:B------:R-:W-:Y:S02]  /*35b0*/  LEA R0, R10, UR26, 0x3 ;  /* 0x0000001a0a007c11 */ /* 0x000fe4000f8e18ff */
[----:B------:R-:W-:Y:S02]  /*35c0*/  SHF.L.U32 R2, R9, 0x1f, RZ ;  /* 0x0000001f09027819 */ /* 0x000fe400000006ff */
[----:B------:R-:W-:Y:S01]  /*35d0*/  PLOP3.LUT P0, PT, PT, PT, UP4, 0x80, 0x8 ;  /* 0x000000000008781c */ /* 0x000fe20003f0f048 */
[----:B------:R-:W-:Y:S01]  /*35e0*/  VIADD R3, R0, 0xb0 ;  /* 0x000000b000037836 */ /* 0x000fe20000000000 */
[----:B-1----:R-:W1:Y:S02]  /*35f0*/  SYNCS.PHASECHK.TRANS64.TRYWAIT P1, [R0+URZ+0xa0], R2 ;  /* 0x0000a002000075a7 */ /* 0x002e6400080211ff */
[----:B-1-3--:R-:W-:Y:S09]  /*3600*/  @!P1 BRA `(.L_x_61) ;  /* 0x0000006400f09947 */ /* 0x00aff20003800000 */
.L_x_150:
[----:B------:R-:W-:Y:S01]  /*3610*/  LEA R4, R10, UR26, 0x4 ;  /* 0x0000001a0a047c11 */ /* 0x000fe2000f8e20ff */
[----:B------:R-:W-:Y:S01]  /*3620*/  @UP4 ULEA UR4, UR24, UR26, 0x3 ;  /* 0x0000001a18044291 */ /* 0x000fe2000f8e18ff */
[----:B------:R-:W-:Y:S01]  /*3630*/  PLOP3.LUT P2, PT, PT, PT, PT, 0x80, 0x8 ;  /* 0x000000000008781c */ /* 0x000fe20003f4f070 */
[----:B------:R-:W-:Y:S01]  /*3640*/  ULEA UR31, UR30, UR26, 0x3 ;  /* 0x0000001a1e1f7291 */ /* 0x000fe2000f8e18ff */
[----:B------:R-:W-:Y:S02]  /*3650*/  PRMT R3, RZ, 0x654, R3 ;  /* 0x00000654ff037816 */ /* 0x000fe40000000003 */
[----:B------:R-:W2:Y:S01]  /*3660*/  LDS.128 R4, [R4+0x130] ;  /* 0x0001300004047984 */ /* 0x000ea20000000c00 */
[----:B-1----:R-:W-:Y:S02]  /*3670*/  @P0 SHF.L.U32 R2, R8, 0x1f, RZ ;  /* 0x0000001f08020819 */ /* 0x002fe400000006ff */
[----:B------:R-:W-:Y:S01]  /*3680*/  SHF.L.U32 R0, R11, 0x1f, RZ ;  /* 0x0000001f0b007819 */ /* 0x000fe200000006ff */
[----:B------:R-:W-:Y:S01]  /*3690*/  @!PT LDS RZ, [RZ] ;  /* 0x00000000fffff984 */ /* 0x000fe20000000800 */
[----:B------:R-:W-:Y:S01]  /*36a0*/  @!PT LDS RZ, [RZ] ;  /* 0x00000000fffff984 */ /* 0x000fe20000000800 */
[----:B------:R-:W-:Y:S01]  /*36b0*/  @!PT LDS RZ, [RZ] ;  /* 0x00000000fffff984 */ /* 0x000fe20000000800 */
[----:B------:R-:W-:Y:S01]  /*36c0*/  @!PT LDS RZ, [RZ] ;  /* 0x00000000fffff984 */ /* 0x000fe20000000800 */
[----:B------:R1:W-:Y:S06]  /*36d0*/  MEMBAR.ALL.CTA ;  /* 0x0000000000007992 */ /* 0x0003ec0000008000 */
[----:B-1----:R-:W1:Y:S02]  /*36e0*/  FENCE.VIEW.ASYNC.S ;  /* 0x00000000000073c6 */ /* 0x002e640000000000 */
[----:B-1----:R1:W-:Y:S01]  /*36f0*/  SYNCS.ARRIVE.TRANS64.RED.A1T0 RZ, [R3+URZ], RZ ;  /* 0x000000ff03ff79a7 */ /* 0x0023e200081004ff */
[----:B------:R1:W3:Y:S01]  /*3700*/  @P0 SYNCS.PHASECHK.TRANS64.TRYWAIT P2, [UR4], R2 ;  /* 0x00000002ff0005a7 */ /* 0x0002e20008041104 */
[----:B------:R-:W-:Y:S01]  /*3710*/  ULEA.HI UR4, UR30, UR30, URZ, 0x1 ;  /* 0x0000001e1e047291 */ /* 0x000fe2000f8f08ff */
[----:B--2---:R-:W-:-:S03]  /*3720*/  LOP3.LUT P1, RZ, R6, 0x1, RZ, 0xc0, !PT ;  /* 0x0000000106ff7812 */ /* 0x004fc6000782c0ff */
[----:B------:R-:W-:Y:S02]  /*3730*/  USHF.L.U32 UR11, UR4, 0x7, URZ ;  /* 0x00000007040b7899 */ /* 0x000fe400080006ff */
[----:B------:R-:W-:Y:S02]  /*3740*/  ULOP3.LUT UR4, UR4, 0xffe, URZ, 0xc0, !UPT ;  /* 0x00000ffe04047892 */ /* 0x000fe4000f8ec0ff */
[----:B------:R-:W-:Y:S02]  /*3750*/  ULOP3.LUT UR11, UR11, 0xffffff00, URZ, 0xc0, !UPT ;  /* 0xffffff000b0b7892 */ /* 0x000fe4000f8ec0ff */
[----:B------:R-:W-:Y:S02]  /*3760*/  UIADD3 UR4, UPT, UPT, -UR4, UR30, URZ ;  /* 0x0000001e04047290 */ /* 0x000fe4000fffe1ff */
[----:B------:R-:W-:Y:S01]  /*3770*/  UIADD3 UR11, UPT, UPT, UR42, UR11, URZ ;  /* 0x0000000b2a0b7290 */ /* 0x000fe2000fffe0ff */
[----:B------:R-:W2:Y:S03]  /*3780*/  SYNCS.PHASECHK.TRANS64.TRYWAIT P0, [UR31+0xe0], R0 ;  /* 0x0000e000ff0075a7 */ /* 0x000ea6000800111f */
[----:B------:R-:W-:Y:S01]  /*3790*/  ULEA UR11, UR4, UR11, 0x14 ;  /* 0x0000000b040b7291 */ /* 0x000fe2000f8ea0ff */
[----:B-123--:R-:W-:Y:S11]  /*37a0*/  @!P0 BRA `(.L_x_62) ;  /* 0x00000064009c8947 */ /* 0x00eff60003800000 */
.L_x_152:
[----:B------:R-:W-:Y:S01]  /*37b0*/  IADD3 R10, PT, PT, R10, 0x1, RZ ;  /* 0x000000010a0a7810 */ /* 0x000fe20007ffe0ff */
[----:B------:R-:W-:Y:S06]  /*37c0*/  BRA.U !UP4, `(.L_x_63) ;  /* 0x000000010cc07547 */ /* 0x000fec000b800000 */
[----:B------:R-:W-:Y:S01]  /*37d0*/  UPLOP3.LUT UP2, UPT, UPT, UPT, UPT, 0x40, 0x4 ;  /* 0x000000000004789c */ /* 0x000fe20003f4e870 */
[----:B------:R-:W-:Y:S01]  /*37e0*/  UMOV UR23, UR41 ;  /* 0x0000002900177c82 */ /* 0x000fe20008000000 */
[----:B------:R-:W-:Y:S01]  /*37f0*/  UMOV UR22, UR40 ;  /* 0x0000002800167c82 */ /* 0x000fe20008000000 */
[----:B------:R-:W-:-:S08]  /*3800*/  UMOV UR10, UR24 ;  /* 0x00000018000a7c82 */ /* 0x000fd00008000000 */
.L_x_66:
[----:B------:R-:W-:Y:S02]  /*3810*/  UIADD3 UR23, UPT, UPT, UR23, 0x1, URZ ;  /* 0x0000000117177890 */ /* 0x000fe4000fffe0ff */
[----:B--2---:R-:W-:Y:S02]  /*3820*/  ULEA UR5, UR10, UR26, 0x3 ;  /* 0x0000001a0a057291 */ /* 0x004fe4000f8e18ff */
[----:B------:R-:W-:Y:S01]  /*3830*/  UISETP.NE.AND UP3, UPT, UR23, URZ, UPT ;  /* 0x000000ff1700728c */ /* 0x000fe2000bf65270 */
[----:B---3--:R-:W-:Y:S10]  /*3840*/  @P2 BRA `(.L_x_64) ;  /* 0x00000000000c2947 */ /* 0x008ff40003800000 */
[----:B-1----:R-:W-:Y:S04]  /*3850*/  SHF.L.U32 R2, R8, 0x1f, RZ ;  /* 0x0000001f08027819 */ /* 0x002fe800000006ff */
[----:B------:R-:W1:Y:S02]  /*3860*/  SYNCS.PHASECHK.TRANS64.TRYWAIT P0, [UR5], R2 ;  /* 0x00000002ff0075a7 */ /* 0x000e640008001105 */
[----:B-1----:R-:W-:Y:S05]  /*3870*/  @!P0 BRA `(.L_x_65) ;  /* 0x0000006400808947 */ /* 0x002fea0003800000 */
.L_x_64:
[----:B------:R-:W-:Y:S01]  /*3880*/  UISETP.NE.AND UP0, UPT, UR22, 0x1, UPT ;  /* 0x000000011600788c */ /* 0x000fe2000bf05270 */
[----:B------:R-:W-:Y:S01]  /*3890*/  PLOP3.LUT P2, PT, PT, PT, PT, 0x80, 0x8 ;  /* 0x000000000008781c */ /* 0x000fe20003f4f070 */
[----:B------:R-:W-:Y:S02]  /*38a0*/  UIADD3 UR4, UPT, UPT, UR10, 0x1, URZ ;  /* 0x000000010a047890 */ /* 0x000fe4000fffe0ff */
[----:B------:R-:W-:Y:S02]  /*38b0*/  UIADD3 UR25, UPT, UPT, UR5, 0x28, URZ ;  /* 0x0000002805197890 */ /* 0x000fe4000fffe0ff */
[----:B------:R-:W-:Y:S01]  /*38c0*/  UISETP.NE.AND UP1, UPT, UR4, 0x5, UPT ;  /* 0x000000050400788c */ /* 0x000fe2000bf25270 */
[----:B------:R-:W-:Y:S01]  /*38d0*/  PLOP3.LUT P0, PT, PT, PT, UP0, 0x80, 0x8 ;  /* 0x000000000008781c */ /* 0x000fe20003f0f008 */
[----:B------:R-:W-:Y:S02]  /*38e0*/  UIADD3 UR22, UPT, UPT, UR22, -0x1, URZ ;  /* 0xffffffff16167890 */ /* 0x000fe4000fffe0ff */
[----:B------:R-:W-:Y:S02]  /*38f0*/  USEL UR6, URZ, 0x1, UP1 ;  /* 0x00000001ff067887 */ /* 0x000fe40008800000 */
[----:B------:R-:W-:Y:S01]  /*3900*/  USEL UR24, UR4, URZ, UP1 ;  /* 0x000000ff04187287 */ /* 0x000fe20008800000 */
[----:B------:R-:W-:Y:S01]  /*3910*/  UMOV UR7, 0x40004040 ;  /* 0x4000404000077882 */ /* 0x000fe20000000000 */
[----:B------:R-:W-:Y:S02]  /*3920*/  UMOV UR5, 0x40004040 ;  /* 0x4000404000057882 */ /* 0x000fe40000000000 */
[----:B------:R-:W-:Y:S01]  /*3930*/  @UP0 ULEA UR4, UR24, UR26, 0x3 ;  /* 0x0000001a18040291 */ /* 0x000fe2000f8e18ff */
[----:B------:R-:W-:Y:S01]  /*3940*/  LOP3.LUT R8, R8, UR6, RZ, 0x3c, !PT ;  /* 0x0000000608087c12 */ /* 0x000fe2000f8e3cff */
[----:B------:R-:W-:Y:S01]  /*3950*/  ULEA UR6, UR10, UR29, 0xb ;  /* 0x0000001d0a067291 */ /* 0x000fe2000f8e58ff */
[----:B------:R-:W-:Y:S02]  /*3960*/  UMOV UR21, 0x40004040 ;  /* 0x4000404000157882 */ /* 0x000fe40000000000 */
[----:B-1----:R-:W-:Y:S01]  /*3970*/  @P0 SHF.L.U32 R0, R8, 0x1f, RZ ;  /* 0x0000001f08000819 */ /* 0x002fe200000006ff */
[----:B------:R-:W-:Y:S02]  /*3980*/  UIADD3 UR20, UPT, UPT, UR6, 0x2, URZ ;  /* 0x0000000206147890 */ /* 0x000fe4000fffe0ff */
[----:B------:R-:W-:Y:S01]  /*3990*/  UIADD3 UR16, UPT, UPT, UR6, 0x4, URZ ;  /* 0x0000000406107890 */ /* 0x000fe2000fffe0ff */
[----:B------:R2:W3:Y:S01]  /*39a0*/  @P0 SYNCS.PHASECHK.TRANS64.TRYWAIT P2, [UR4], R0 ;  /* 0x00000000ff0005a7 */ /* 0x0004e20008041104 */
[----:B------:R-:W-:Y:S02]  /*39b0*/  ULEA UR4, UR10, UR28, 0x9 ;  /* 0x0000001c0a047291 */ /* 0x000fe4000f8e48ff */
[----:B------:R-:W-:Y:S02]  /*39c0*/  UIADD3 UR12, UPT, UPT, UR6, 0x6, URZ ;  /* 0x00000006060c7890 */ /* 0x000fe4000fffe0ff */
[----:B------:R-:W-:Y:S02]  /*39d0*/  UIADD3 UR18, UPT, UPT, UR4, 0x2, URZ ;  /* 0x0000000204127890 */ /* 0x000fe4000fffe0ff */
[----:B------:R-:W-:Y:S02]  /*39e0*/  UIADD3 UR14, UPT, UPT, UR4, 0x4, URZ ;  /* 0x00000004040e7890 */ /* 0x000fe4000fffe0ff */
[----:B------:R-:W-:Y:S01]  /*39f0*/  UIADD3 UR8, UPT, UPT, UR4, 0x6, URZ ;  /* 0x0000000604087890 */ /* 0x000fe2000fffe0ff */
[----:B------:R2:W-:Y:S01]  /*3a00*/  UTCIMMA gdesc[UR4], gdesc[UR6], tmem[UR11], tmem[UR38], idesc[UR39], UP2 ;  /* 0x00ff2606040075ea */ /* 0x0005e2000900010b */
[----:B------:R-:W-:Y:S01]  /*3a10*/  UPLOP3.LUT UP2, UPT, UPT, UPT, UPT, 0x80, 0x8 ;  /* 0x000000000008789c */ /* 0x000fe20003f4f070 */
[----:B------:R-:W-:Y:S01]  /*3a20*/  UMOV UR19, 0x40004040 ;  /* 0x4000404000137882 */ /* 0x000fe20000000000 */
[----:B------:R-:W-:Y:S01]  /*3a30*/  UMOV UR17, 0x40004040 ;  /* 0x4000404000117882 */ /* 0x000fe20000000000 */
[----:B------:R2:W-:Y:S01]  /*3a40*/  UTCIMMA gdesc[UR18], gdesc[UR20], tmem[UR11], tmem[UR36], idesc[UR37], UPT ;  /* 0x00ff2414120075ea */ /* 0x0005e2000b80010b */
[----:B------:R-:W-:Y:S01]  /*3a50*/  UMOV UR15, 0x40004040 ;  /* 0x40004040000f7882 */ /* 0x000fe20000000000 */
[----:B------:R-:W-:Y:S01]  /*3a60*/  UMOV UR13, 0x40004040 ;  /* 0x40004040000d7882 */ /* 0x000fe20000000000 */
[----:B------:R-:W-:Y:S01]  /*3a70*/  UMOV UR9, 0x40004040 ;  /* 0x4000404000097882 */ /* 0x000fe20000000000 */
[----:B------:R2:W-:Y:S01]  /*3a80*/  UTCIMMA gdesc[UR14], gdesc[UR16], tmem[UR11], tmem[UR34], idesc[UR35], UPT ;  /* 0x00ff22100e0075ea */ /* 0x0005e2000b80010b */
[----:B------:R2:W-:Y:S01]  /*3a90*/  UTCIMMA gdesc[UR8], gdesc[UR12], tmem[UR11], tmem[UR32], idesc[UR33], UPT ;  /* 0x00ff200c080075ea */ /* 0x0005e2000b80010b */
[----:B------:R2:W-:Y:S01]  /*3aa0*/  UTCBAR.MULTICAST [UR25], URZ, UR27 ;  /* 0x000000ff190073e9 */ /* 0x0005e2000800081b */
[----:B------:R-:W-:Y:S01]  /*3ab0*/  UMOV UR10, UR24 ;  /* 0x00000018000a7c82 */ /* 0x000fe20008000000 */
[----:B------:R-:W-:Y:S05]  /*3ac0*/  BRA.U UP3, `(.L_x_66) ;  /* 0xfffffffd03507547 */ /* 0x000fea000b83ffff */
.L_x_63:
[----:B--2---:R-:W-:Y:S01]  /*3ad0*/  UIADD3 UR4, UPT, UPT, UR30, 0x1, URZ ;  /* 0x000000011e047890 */ /* 0x004fe2000fffe0ff */
[C---:B------:R-:W-:Y:S01]  /*3ae0*/  ISETP.NE.AND P0, PT, R10.reuse, 0x2, PT ;  /* 0x000000020a00780c */ /* 0x040fe20003f05270 */
[----:B------:R-:W-:Y:S02]  /*3af0*/  UIADD3 UR5, UPT, UPT, UR31, 0xc0, URZ ;  /* 0x000000c01f057890 */ /* 0x000fe4000fffe0ff */
[----:B------:R-:W-:Y:S01]  /*3b00*/  UISETP.NE.AND UP0, UPT, UR4, 0x4, UPT ;  /* 0x000000040400788c */ /* 0x000fe2000bf05270 */
[----:B-1----:R-:W-:Y:S02]  /*3b10*/  SEL R0, RZ, 0x1, P0 ;  /* 0x00000001ff007807 */ /* 0x002fe40000000000 */
[----:B------:R-:W-:Y:S01]  /*3b20*/  SEL R10, R10, RZ, P0 ;  /* 0x000000ff0a0a7207 */ /* 0x000fe20000000000 */
[----:B------:R-:W-:Y:S01]  /*3b30*/  USEL UR6, URZ, 0x1, UP0 ;  /* 0x00000001ff067887 */ /* 0x000fe20008000000 */
[----:B------:R-:W-:Y:S01]  /*3b40*/  LOP3.LUT R9, R9, R0, RZ, 0x3c, !PT ;  /* 0x0000000009097212 */ /* 0x000fe200078e3cff */
[----:B------:R-:W-:Y:S01]  /*3b50*/  USEL UR30, UR4, URZ, UP0 ;  /* 0x000000ff041e7287 */ /* 0x000fe20008000000 */
[----:B------:R1:W-:Y:S03]  /*3b60*/  UTCBAR [UR5], URZ ;  /* 0x000000ff050073e9 */ /* 0x0003e600080000ff */
[----:B------:R-:W-:Y:S01]  /*3b70*/  LOP3.LUT R11, R11, UR6, RZ, 0x3c, !PT ;  /* 0x000000060b0b7c12 */ /* 0x000fe2000f8e3cff */
[----:B------:R-:W-:Y:S07]  /*3b80*/  @P1 BRA `(.L_x_67) ;  /* 0xfffffff800881947 */ /* 0x000fee000383ffff */
[----:B------:R-:W2:Y:S01]  /*3b90*/  S2UR UR8, SR_CgaCtaId ;  /* 0x00000000000879c3 */ /* 0x000ea20000008800 */
[----:B------:R-:W-:Y:S01]  /*3ba0*/  ELECT P0, URZ, PT ;  /* 0x0000000000ff782f */ /* 0x000fe20003800000 */
[----:B------:R-:W-:Y:S01]  /*3bb0*/  IMAD.MOV.U32 R0, RZ, RZ, 0x1 ;  /* 0x00000001ff007424 */ /* 0x000fe200078e00ff */
[----:B------:R-:W-:Y:S01]  /*3bc0*/  UIADD3 UR26, UPT, UPT, UR26, 0xe0, URZ ;  /* 0x000000e01a1a7890 */ /* 0x000fe2000fffe0ff */
[----:B------:R-:W-:Y:S01]  /*3bd0*/  SHF.L.U32 R2, R11, 0x1f, RZ ;  /* 0x0000001f0b027819 */ /* 0x000fe200000006ff */
[----:B------:R-:W-:-:S03]  /*3be0*/  UMOV UR4, 0x40 ;  /* 0x0000004000047882 */ /* 0x000fc60000000000 */
[----:B------:R-:W-:Y:S01]  /*3bf0*/  UVIRTCOUNT.DEALLOC.SMPOOL 0x80 ;  /* 0x000000800000784c */ /* 0x000fe20000000000 */
[----:B--2---:R-:W-:Y:S02]  /*3c00*/  ULEA UR8, UR8, UR4, 0x18 ;  /* 0x0000000408087291 */ /* 0x004fe4000f8ec0ff */
[----:B------:R-:W-:-:S07]  /*3c10*/  ULEA UR4, UR30, UR26, 0x3 ;  /* 0x0000001a1e047291 */ /* 0x000fce000f8e18ff */
[----:B------:R2:W-:Y:S02]  /*3c20*/  @P0 STS.U8 [UR8+0x1c], R0 ;  /* 0x00001c00ff000988 */ /* 0x0005e40008000008 */
[----:B------:R-:W4:Y:S02]  /*3c30*/  SYNCS.PHASECHK.TRANS64.TRYWAIT P0, [UR4], R2 ;  /* 0x00000002ff0075a7 */ /* 0x000f240008001104 */
[----:B--2-4-:R-:W-:Y:S05]  /*3c40*/  @!P0 BRA `(.L_x_68) ;  /* 0x0000006000a48947 */ /* 0x014fea0003800000 */
.L_x_155:
[----:B------:R-:W-:-:S04]  /*3c50*/  UIADD3 UR4, UPT, UPT, UR30, 0x1, URZ ;  /* 0x000000011e047890 */ /* 0x000fc8000fffe0ff */
[----:B------:R-:W-:-:S04]  /*3c60*/  UISETP.NE.AND UP0, UPT, UR4, 0x4, UPT ;  /* 0x000000040400788c */ /* 0x000fc8000bf05270 */
[----:B------:R-:W-:Y:S02]  /*3c70*/  USEL UR6, URZ, 0x1, UP0 ;  /* 0x00000001ff067887 */ /* 0x000fe40008000000 */
[----:B------:R-:W-:-:S04]  /*3c80*/  USEL UR4, UR4, URZ, UP0 ;  /* 0x000000ff04047287 */ /* 0x000fc80008000000 */
[----:B-1----:R-:W-:Y:S01]  /*3c90*/  ULEA UR5, UR4, UR26, 0x3 ;  /* 0x0000001a04057291 */ /* 0x002fe2000f8e18ff */
[----:B--2---:R-:W-:-:S04]  /*3ca0*/  LOP3.LUT R2, R11, UR6, RZ, 0x3c, !PT ;  /* 0x000000060b027c12 */ /* 0x004fc8000f8e3cff */
[----:B------:R-:W-:-:S04]  /*3cb0*/  SHF.L.U32 R3, R2, 0x1f, RZ ;  /* 0x0000001f02037819 */ /* 0x000fc800000006ff */
[----:B------:R-:W1:Y:S02]  /*3cc0*/  SYNCS.PHASECHK.TRANS64.TRYWAIT P0, [UR5], R3 ;  /* 0x00000003ff0075a7 */ /* 0x000e640008001105 */
[----:B-1----:R-:W-:Y:S05]  /*3cd0*/  @!P0 BRA `(.L_x_69) ;  /* 0x0000006000988947 */ /* 0x002fea0003800000 */
.L_x_157:
        /* <DEDUP_REMOVED lines=9> */
.L_x_159:
[----:B------:R-:W-:-:S04]  /*3d70*/  UIADD3 UR4, UPT, UPT, UR4, 0x1, URZ ;  /* 0x0000000104047890 */ /* 0x000fc8000fffe0ff */
[----:B------:R-:W-:-:S04]  /*3d80*/  UISETP.NE.AND UP0, UPT, UR4, 0x4, UPT ;  /* 0x000000040400788c */ /* 0x000fc8000bf05270 */
[----:B------:R-:W-:Y:S02]  /*3d90*/  USEL UR5, URZ, 0x1, UP0 ;  /* 0x00000001ff057887 */ /* 0x000fe40008000000 */
[----:B------:R-:W-:-:S04]  /*3da0*/  USEL UR4, UR4, URZ, UP0 ;  /* 0x000000ff04047287 */ /* 0x000fc80008000000 */
[----:B------:R-:W-:Y:S01]  /*3db0*/  ULEA UR4, UR4, UR26, 0x3 ;  /* 0x0000001a04047291 */ /* 0x000fe2000f8e18ff */
[----:B------:R-:W-:-:S04]  /*3dc0*/  LOP3.LUT R2, R2, UR5, RZ, 0x3c, !PT ;  /* 0x0000000502027c12 */ /* 0x000fc8000f8e3cff */
[----:B------:R-:W-:-:S04]  /*3dd0*/  SHF.L.U32 R2, R2, 0x1f, RZ ;  /* 0x0000001f02027819 */ /* 0x000fc800000006ff */
[----:B------:R-:W2:Y:S02]  /*3de0*/  SYNCS.PHASECHK.TRANS64.TRYWAIT P0, [UR4], R2 ;  /* 0x00000002ff0075a7 */ /* 0x000ea40008001104 */
[----:B--2---:R-:W-:Y:S05]  /*3df0*/  @!P0 BRA `(.L_x_71) ;  /* 0x0000006000808947 */ /* 0x004fea0003800000 */
.L_x_161:
[----:B------:R-:W-:Y:S01]  /*3e00*/  NOP ;  /* 0x0000000000007918 */ /* 0x000fe20000000000 */
[----:B-1----:R-:W1:Y:S01]  /*3e10*/  LDS R0, [UR8+0x14] ;  /* 0x00001408ff007984 */ /* 0x002e620008000800 */
[----:B------:R-:W-:Y:S01]  /*3e20*/  ULOP3.LUT UR4, UR42, 0xffff, URZ, 0xc0, !UPT ;  /* 0x0000ffff2a047892 */ /* 0x000fe2000f8ec0ff */
[----:B------:R-:W-:Y:S01]  /*3e30*/  UMOV UR5, 0xffff ;  /* 0x0000ffff00057882 */ /* 0x000fe20000000000 */
[----:B------:R-:W-:Y:S02]  /*3e40*/  UMOV UR6, 0x1 ;  /* 0x0000000100067882 */ /* 0x000fe40000000000 */
[----:B------:R-:W-:-:S04]  /*3e50*/  USHF.R.U32.HI UR4, URZ, 0x5, UR4 ;  /* 0x00000005ff047899 */ /* 0x000fc80008011604 */
[----:B------:R-:W-:Y:S02]  /*3e60*/  USHF.L.U32 UR5, UR5, UR4, URZ ;  /* 0x0000000405057299 */ /* 0x000fe400080006ff */
[----:B------:R-:W-:-:S04]  /*3e70*/  USHF.L.U32 UR4, UR6, UR4, URZ ;  /* 0x0000000406047299 */ /* 0x000fc800080006ff */
[----:B-1----:R-:W-:-:S04]  /*3e80*/  LOP3.LUT R0, R0, UR5, RZ, 0xc0, !PT ;  /* 0x0000000500007c12 */ /* 0x002fc8000f8ec0ff */
[----:B------:R-:W-:-:S13]  /*3e90*/  ISETP.NE.AND P0, PT, R0, UR5, PT ;  /* 0x0000000500007c0c */ /* 0x000fda000bf05270 */
[----:B------:R-:W-:Y:S05]  /*3ea0*/  @P0 BRA `(.L_x_72) ;  /* 0x0000000000580947 */ /* 0x000fea0003800000 */
[----:B------:R-:W1:Y:S02]  /*3eb0*/  LDS R0, [UR8+0x18] ;  /* 0x00001808ff007984 */ /* 0x000e640008000800 */
[----:B-1----:R-:W-:-:S04]  /*3ec0*/  LOP3.LUT R0, R0, UR4, RZ, 0xc0, !PT ;  /* 0x0000000400007c12 */ /* 0x002fc8000f8ec0ff */
[----:B------:R-:W-:-:S13]  /*3ed0*/  ISETP.NE.AND P0, PT, R0, UR4, PT ;  /* 0x0000000400007c0c */ /* 0x000fda000bf05270 */
[----:B------:R-:W-:Y:S05]  /*3ee0*/  @P0 BRA `(.L_x_73) ;  /* 0x00000000003c0947 */ /* 0x000fea0003800000 */
[----:B------:R-:W1:Y:S01]  /*3ef0*/  S2R R2, SR_LANEID ;  /* 0x0000000000027919 */ /* 0x000e620000000000 */
[----:B------:R-:W-:-:S06]  /*3f00*/  ULOP3.LUT UR5, URZ, UR5, URZ, 0x33, !UPT ;  /* 0x00000005ff057292 */ /* 0x000fcc000f8e33ff */
[----:B------:R-:W-:-:S04]  /*3f10*/  IMAD.U32 R0, RZ, RZ, UR5 ;  /* 0x00000005ff007e24 */ /* 0x000fc8000f8e00ff */
[----:B------:R2:W4:Y:S02]  /*3f20*/  REDUX UR7, R0 ;  /* 0x00000000000773c4 */ /* 0x0005240000000000 */
[----:B------:R1:W-:Y:S01]  /*3f30*/  UTCATOMSWS.AND URZ, UR5 ;  /* 0x0000000500ff79e3 */ /* 0x0003e20008000000 */
[----:B--2---:R-:W-:Y:S01]  /*3f40*/  LOP3.LUT R0, RZ, UR4, RZ, 0x33, !PT ;  /* 0x00000004ff007c12 */ /* 0x004fe2000f8e33ff */
[----:B------:R-:W-:Y:S02]  /*3f50*/  VOTEU.ANY UR4, UPT, PT ;  /* 0x0000000000047886 */ /* 0x000fe400038e0100 */
[----:B------:R-:W-:Y:S02]  /*3f60*/  UFLO.U32 UR4, UR4 ;  /* 0x00000004000472bd */ /* 0x000fe400080e0000 */
[----:B------:R-:W2:Y:S04]  /*3f70*/  REDUX UR6, R0 ;  /* 0x00000000000673c4 */ /* 0x000ea80000000000 */
[----:B-1----:R-:W-:-:S02]  /*3f80*/  ISETP.EQ.U32.AND P0, PT, R2, UR4, PT ;  /* 0x0000000402007c0c */ /* 0x002fc4000bf02070 */
[----:B----4-:R-:W-:-:S11]  /*3f90*/  MOV R2, UR7 ;  /* 0x0000000700027c02 */ /* 0x010fd60008000f00 */
[----:B------:R1:W-:Y:S01]  /*3fa0*/  @P0 ATOMS.AND RZ, [UR8+0x14], R2 ;  /* 0x00001402ffff098c */ /* 0x0003e2000a800008 */
[----:B--2---:R-:W-:-:S05]  /*3fb0*/  IMAD.U32 R0, RZ, RZ, UR6 ;  /* 0x00000006ff007e24 */ /* 0x004fca000f8e00ff */
[----:B------:R1:W-:Y:S01]  /*3fc0*/  @P0 ATOMS.AND RZ, [UR8+0x18], R0 ;  /* 0x00001800ffff098c */ /* 0x0003e2000a800008 */
[----:B------:R-:W-:Y:S05]  /*3fd0*/  BRA `(.L_x_74) ;  /* 0x0000000000147947 */ /* 0x000fea0003800000 */
.L_x_73:
[----:B------:R-:W-:Y:S02]  /*3fe0*/  MOV R2, 0x4000 ;  /* 0x0000400000027802 */ /* 0x000fe40000000f00 */
[----:B---3-5:R-:W-:Y:S05]  /*3ff0*/  CALL.REL.NOINC `($__internal_0_$__cuda_sm10x_tcgen05_guardrail_trap_col_being_dealloced_not_returned_by_alloc) ;  /* 0x0000006400647944 */ /* 0x028fea0003c00000 */
[----:B------:R-:W-:Y:S05]  /*4000*/  BRA `(.L_x_74) ;  /* 0x0000000000087947 */ /* 0x000fea0003800000 */
.L_x_72:
[----:B------:R-:W-:Y:S02]  /*4010*/  MOV R2, 0x4030 ;  /* 0x0000403000027802 */ /* 0x000fe40000000f00 */
[----:B---3-5:R-:W-:Y:S05]  /*4020*/  CALL.REL.NOINC `($__internal_2_$__cuda_sm10x_tcgen05_guardrail_trap_unallocated_columns_being_dealloced) ;  /* 0x0000006400707944 */ /* 0x028fea0003c00000 */
.L_x_74:
[----:B------:R-:W-:Y:S01]  /*4030*/  NOP ;  /* 0x0000000000007918 */ /* 0x000fe20000000000 */
[----:B------:R-:W-:Y:S05]  /*4040*/  EXIT ;  /* 0x000000000000794d */ /* 0x000fea0003800000 */
.L_x_56:
[----:B------:R-:W-:-:S09]  /*4050*/  UISETP.NE.OR UP0, UPT, UR17, 0x3, !UP3 ;  /* 0x000000031100788c */ /* 0x000fd2000df05670 */
[----:B------:R-:W-:Y:S05]  /*4060*/  BRA.U UP0, `(.L_x_75) ;  /* 0x0000001100587547 */ /* 0x000fea000b800000 */
[----:B------:R-:W2:Y:S01]  /*4070*/  LDCU UR31, c[0x0][0x370] ;  /* 0x00006e00ff1f77ac */ /* 0x000ea20008000800 */
[----:B------:R-:W3:Y:S01]  /*4080*/  LDC.64 R16, c[0x0][0x348] ;  /* 0x0000d200ff107b82 */ /* 0x000ee20000000a00 */
[----:B------:R-:W-:Y:S02]  /*4090*/  HFMA2 R13, -RZ, RZ, 0, 0 ;  /* 0x00000000ff0d7431 */ /* 0x000fe400000001ff */
[----:B------:R-:W-:Y:S01]  /*40a0*/  IMAD.MOV.U32 R15, RZ, RZ, 0x1 ;  /* 0x00000001ff0f7424 */ /* 0x000fe200078e00ff */
[----:B------:R-:W2:Y:S01]  /*40b0*/  LDCU.128 UR48, c[0x0][0xb10] ;  /* 0x00016200ff3077ac */ /* 0x000ea20008000c00 */
[----:B------:R-:W-:Y:S01]  /*40c0*/  IMAD.MOV.U32 R14, RZ, RZ, RZ ;  /* 0x000000ffff0e7224 */ /* 0x000fe200078e00ff */
[----:B------:R-:W-:Y:S01]  /*40d0*/  MOV R7, 0x1000 ;  /* 0x0000100000077802 */ /* 0x000fe20000000f00 */
[----:B------:R-:W4:Y:S01]  /*40e0*/  LDCU UR30, c[0x0][0x374] ;  /* 0x00006e80ff1e77ac */ /* 0x000f220008000800 */
[----:B------:R-:W1:Y:S01]  /*40f0*/  LDC.64 R2, c[0x0][0x888] ;  /* 0x00022200ff027b82 */ /* 0x000e620000000a00 */
[----:B------:R-:W4:Y:S01]  /*4100*/  LDCU UR15, c[0x0][0xb0c] ;  /* 0x00016180ff0f77ac */ /* 0x000f220008000800 */
[----:B------:R-:W3:Y:S06]  /*4110*/  LDCU UR40, c[0x0][0xb20] ;  /* 0x00016400ff2877ac */ /* 0x000eec0008000800 */
[----:B------:R-:W1:Y:S01]  /*4120*/  LDC.64 R4, c[0x0][0x890] ;  /* 0x00022400ff047b82 */ /* 0x000e620000000a00 */
[----:B------:R-:W3:Y:S01]  /*4130*/  LDCU UR4, c[0x0][0xb30] ;  /* 0x00016600ff0477ac */ /* 0x000ee20008000800 */
[----:B------:R-:W-:Y:S01]  /*4140*/  UMOV UR21, 0x400 ;  /* 0x0000040000157882 */ /* 0x000fe20000000000 */
[----:B--2---:R-:W-:-:S02]  /*4150*/  UIMAD.WIDE.U32 UR6, UR31, UR48, URZ ;  /* 0x000000301f0672a5 */ /* 0x004fc4000f8e00ff */
[----:B----4-:R-:W-:Y:S02]  /*4160*/  UIMAD.WIDE.U32 UR8, UR30, UR51, URZ ;  /* 0x000000331e0872a5 */ /* 0x010fe4000f8e00ff */
[----:B------:R-:W-:Y:S02]  /*4170*/  ULEA UR21, UR45, UR21, 0x18 ;  /* 0x000000152d157291 */ /* 0x000fe4000f8ec0ff */
[----:B------:R-:W-:Y:S02]  /*4180*/  UPLOP3.LUT UP3, UPT, UPT, UPT, UPT, 0x40, 0x4 ;  /* 0x000000000004789c */ /* 0x000fe40003f6e870 */
[----:B------:R-:W-:Y:S01]  /*4190*/  UIADD3 UR37, UPT, UPT, UR21, 0x68, URZ ;  /* 0x0000006815257890 */ /* 0x000fe2000fffe0ff */
[----:B------:R-:W-:Y:S01]  /*41a0*/  UMOV UR6, UR7 ;  /* 0x0000000700067c82 */ /* 0x000fe20008000000 */
[----:B------:R-:W-:Y:S01]  /*41b0*/  UMOV UR38, UR9 ;  /* 0x0000000900267c82 */ /* 0x000fe20008000000 */
[----:B------:R-:W-:Y:S02]  /*41c0*/  UISETP.GE.AND UP0, UPT, UR42, 0x1, UPT ;  /* 0x000000012a00788c */ /* 0x000fe4000bf06270 */
[----:B------:R-:W-:Y:S01]  /*41d0*/  UISETP.NE.AND UP4, UPT, UR42, 0x1, UPT ;  /* 0x000000012a00788c */ /* 0x000fe2000bf85270 */
[----:B------:R-:W2:Y:S01]  /*41e0*/  LDCU.64 UR22, c[0x0][0xb28] ;  /* 0x00016500ff1677ac */ /* 0x000ea20008000a00 */
[----:B------:R-:W-:-:S02]  /*41f0*/  UISETP.NE.AND UP6, UPT, UR15, 0x1, UPT ;  /* 0x000000010f00788c */ /* 0x000fc4000bfc5270 */
[----:B------:R-:W-:Y:S02]  /*4200*/  UISETP.NE.AND UP5, UPT, UR50, 0x1, UPT ;  /* 0x000000013200788c */ /* 0x000fe4000bfa5270 */
[----:B------:R-:W-:Y:S02]  /*4210*/  UIADD3 UR33, UPT, UPT, UR21, 0x50, URZ ;  /* 0x0000005015217890 */ /* 0x000fe4000fffe0ff */
[----:B------:R-:W-:Y:S02]  /*4220*/  UIADD3 UR25, UPT, UPT, UR21, 0x58, URZ ;  /* 0x0000005815197890 */ /* 0x000fe4000fffe0ff */
[----:B------:R-:W-:Y:S02]  /*4230*/  UIADD3 UR17, UPT, UPT, UR21, 0x60, URZ ;  /* 0x0000006015117890 */ /* 0x000fe4000fffe0ff */
[----:B------:R-:W-:Y:S02]  /*4240*/  UPRMT UR37, UR45, 0x654, UR37 ;  /* 0x000006542d257896 */ /* 0x000fe40008000025 */
[----:B------:R-:W-:-:S02]  /*4250*/  USHF.R.U32.HI UR39, URZ, UR49, UR6 ;  /* 0x00000031ff277299 */ /* 0x000fc40008011606 */
[----:B---3--:R-:W-:Y:S02]  /*4260*/  USHF.R.U32.HI UR38, URZ, UR40, UR38 ;  /* 0x00000028ff267299 */ /* 0x008fe40008011626 */
[----:B------:R-:W-:-:S11]  /*4270*/  UISETP.NE.AND UP2, UPT, UR4, 0x1, UPT ;  /* 0x000000010400788c */ /* 0x000fd6000bf45270 */
.L_x_86:
[C---:B------:R-:W-:Y:S02]  /*4280*/  LEA R12, R14.reuse, UR21, 0x3 ;  /* 0x000000150e0c7c11 */ /* 0x040fe4000f8e18ff */
[----:B------:R-:W-:Y:S02]  /*4290*/  SHF.L.U32 R0, R13, 0x1f, RZ ;  /* 0x0000001f0d007819 */ /* 0x000fe400000006ff */
[----:B------:R-:W-:Y:S02]  /*42a0*/  LEA R8, R14, UR21, 0x4 ;  /* 0x000000150e087c11 */ /* 0x000fe4000f8e20ff */
[----:B---3--:R-:W3:Y:S02]  /*42b0*/  SYNCS.PHASECHK.TRANS64.TRYWAIT P0, [R12+URZ+0xa0], R0 ;  /* 0x0000a0000c0075a7 */ /* 0x008ee400080011ff */
[----:B---3--:R-:W-:Y:S05]  /*42c0*/  @!P0 BRA `(.L_x_76) ;  /* 0x0000005c00648947 */ /* 0x008fea0003800000 */
.L_x_162:
[----:B------:R-:W4:Y:S01]  /*42d0*/  LDS.128 R8, [R8+0x130] ;  /* 0x0001300008087984 */ /* 0x000f220000000c00 */
[----:B------:R-:W-:Y:S01]  /*42e0*/  UISETP.GE.AND UP0, UPT, UR42, 0x1, UPT ;  /* 0x000000012a00788c */ /* 0x000fe2000bf06270 */
[----:B------:R-:W-:Y:S01]  /*42f0*/  @!PT LDS RZ, [RZ] ;  /* 0x00000000fffff984 */ /* 0x000fe20000000800 */
[----:B------:R-:W-:Y:S01]  /*4300*/  @!PT LDS RZ, [RZ] ;  /* 0x00000000fffff984 */ /* 0x000fe20000000800 */
[----:B------:R-:W-:Y:S01]  /*4310*/  @!PT LDS RZ, [RZ] ;  /* 0x00000000fffff984 */ /* 0x000fe20000000800 */
[----:B------:R-:W-:Y:S01]  /*4320*/  @!PT LDS RZ, [RZ] ;  /* 0x00000000fffff984 */ /* 0x000fe20000000800 */
[----:B------:R1:W-:Y:S06]  /*4330*/  MEMBAR.ALL.CTA ;  /* 0x0000000000007992 */ /* 0x0003ec0000008000 */
[----:B-1----:R-:W1:Y:S01]  /*4340*/  FENCE.VIEW.ASYNC.S ;  /* 0x00000000000073c6 */ /* 0x002e620000000000 */
[----:B----4-:R-:W-:Y:S11]  /*4350*/  LOP3.LUT P0, RZ, R10, 0x1, RZ, 0xc0, !PT ;  /* 0x000000010aff7812 */ /* 0x010ff6000780c0ff */
[----:B------:R-:W-:Y:S02]  /*4360*/  @!UPT UIADD3 URZ, UPT, UPT, URZ, URZ, URZ ;  /* 0x000000fffffff290 */ /* 0x000fe4000fffe0ff */
[----:B-1----:R-:W-:Y:S01]  /*4370*/  VOTEU.ANY UP1, P0 ;  /* 0x0000000000ff7886 */ /* 0x002fe20000020100 */
[----:B------:R-:W-:Y:S11]  /*4380*/  PLOP3.LUT P0, PT, PT, PT, UP1, 0x80, 0x8 ;  /* 0x000000000008781c */ /* 0x000ff60003f0f018 */
[----:B------:R-:W-:Y:S02]  /*4390*/  @!UPT UIADD3 URZ, UPT, UPT, URZ, URZ, URZ ;  /* 0x000000fffffff290 */ /* 0x000fe4000fffe0ff */
[----:B---3--:R-:W-:Y:S02]  /*43a0*/  @P0 SHF.R.U32.HI R0, RZ, 0x10, R9 ;  /* 0x00000010ff000819 */ /* 0x008fe40000011609 */
[----:B------:R-:W-:Y:S02]  /*43b0*/  @P0 MOV R6, R8 ;  /* 0x0000000800060202 */ /* 0x000fe40000000f00 */
[----:B------:R-:W-:Y:S01]  /*43c0*/  @P0 R2UR UR4, R0 ;  /* 0x00000000000402ca */ /* 0x000fe200000e0000 */
[----:B------:R-:W-:Y:S01]  /*43d0*/  VIADD R0, R12, 0xb0 ;  /* 0x000000b00c007836 */ /* 0x000fe20000000000 */
[----:B------:R-:W-:Y:S02]  /*43e0*/  @P0 LOP3.LUT R8, R9, 0xffff, RZ, 0xc0, !PT ;  /* 0x0000ffff09080812 */ /* 0x000fe400078ec0ff */
[----:B------:R-:W-:Y:S02]  /*43f0*/  @P0 R2UR UR6, R6 ;  /* 0x00000000060602ca */ /* 0x000fe400000e0000 */
[----:B------:R-:W-:Y:S02]  /*4400*/  PRMT R0, RZ, 0x654, R0 ;  /* 0x00000654ff007816 */ /* 0x000fe40000000000 */
[----:B------:R-:W-:Y:S02]  /*4410*/  @P0 R2UR UR5, R8 ;  /* 0x00000000080502ca */ /* 0x000fe400000e0000 */
[----:B------:R1:W-:Y:S03]  /*4420*/  SYNCS.ARRIVE.TRANS64.RED.A1T0 RZ, [R0+URZ], RZ ;  /* 0x000000ff00ff79a7 */ /* 0x0003e600081004ff */
[----:B------:R-:W-:Y:S04]  /*4430*/  @UP1 UMOV UR29, UR4 ;  /* 0x00000004001d1c82 */ /* 0x000fe80008000000 */
[----:B------:R-:W-:Y:S04]  /*4440*/  @UP1 UMOV UR14, UR6 ;  /* 0x00000006000e1c82 */ /* 0x000fe80008000000 */
[----:B------:R-:W-:Y:S01]  /*4450*/  @UP1 UMOV UR13, UR5 ;  /* 0x00000005000d1c82 */ /* 0x000fe20008000000 */
[----:B------:R-:W-:Y:S05]  /*4460*/  BRA.U !UP0, `(.L_x_77) ;  /* 0x0000000108a47547 */ /* 0x000fea000b800000 */
[----:B------:R-:W-:Y:S02]  /*4470*/  UIMAD.WIDE.U32 UR18, UR13, UR51, URZ ;  /* 0x000000330d1272a5 */ /* 0x000fe4000f8e00ff */
[----:B------:R-:W-:Y:S02]  /*4480*/  UIMAD.WIDE.U32 UR26, UR14, UR48, URZ ;  /* 0x000000300e1a72a5 */ /* 0x000fe4000f8e00ff */
[----:B------:R-:W-:Y:S02]  /*4490*/  USEL UR4, UR30, UR38, !UP5 ;  /* 0x000000261e047287 */ /* 0x000fe4000e800000 */
[----:B------:R-:W-:Y:S02]  /*44a0*/  USEL UR7, UR31, UR39, !UP6 ;  /* 0x000000271f077287 */ /* 0x000fe4000f000000 */
[----:B--2---:R-:W-:Y:S02]  /*44b0*/  UIMAD.WIDE.U32 UR8, UR4, UR22, URZ ;  /* 0x00000016040872a5 */ /* 0x004fe4000f8e00ff */
[----:B------:R-:W-:Y:S01]  /*44c0*/  UIMAD.WIDE.U32 UR10, UR7, UR22, URZ ;  /* 0x00000016070a72a5 */ /* 0x000fe2000f8e00ff */
[----:B------:R-:W-:Y:S02]  /*44d0*/  UMOV UR5, UR19 ;  /* 0x0000001300057c82 */ /* 0x000fe40008000000 */
[----:B------:R-:W-:Y:S03]  /*44e0*/  USHF.R.U32.HI UR6, URZ, UR40, UR5 ;  /* 0x00000028ff067299 */ /* 0x000fe60008011605 */
[----:B------:R-:W-:Y:S01]  /*44f0*/  UMOV UR5, UR27 ;  /* 0x0000001b00057c82 */ /* 0x000fe20008000000 */
[----:B------:R-:W-:Y:S02]  /*4500*/  USEL UR6, UR13, UR6, !UP5 ;  /* 0x000000060d067287 */ /* 0x000fe4000e800000 */
[----:B------:R-:W-:Y:S03]  /*4510*/  USHF.R.U32.HI UR12, URZ, UR49, UR5 ;  /* 0x00000031ff0c7299 */ /* 0x000fe60008011605 */
[----:B------:R-:W-:Y:S02]  /*4520*/  UMOV UR5, UR9 ;  /* 0x0000000900057c82 */ /* 0x000fe40008000000 */
[----:B------:R-:W-:Y:S03]  /*4530*/  @UP4 USHF.R.U32.HI UR4, URZ, UR23, UR5 ;  /* 0x00000017ff044299 */ /* 0x000fe60008011605 */
[----:B------:R-:W-:Y:S01]  /*4540*/  UMOV UR5, UR11 ;  /* 0x0000000b00057c82 */ /* 0x000fe20008000000 */
[----:B------:R-:W-:Y:S02]  /*4550*/  UIMAD UR4, UR42, UR4, URZ ;  /* 0x000000042a0472a4 */ /* 0x000fe4000f8e02ff */
[----:B------:R-:W-:Y:S02]  /*4560*/  @UP4 USHF.R.U32.HI UR7, URZ, UR23, UR5 ;  /* 0x00000017ff074299 */ /* 0x000fe40008011605 */
[----:B------:R-:W-:Y:S02]  /*4570*/  UIMAD.WIDE.U32 UR10, UR6, UR22, URZ ;  /* 0x00000016060a72a5 */ /* 0x000fe4000f8e00ff */
[----:B------:R-:W-:Y:S02]  /*4580*/  USEL UR5, UR14, UR12, !UP6 ;  /* 0x0000000c0e057287 */ /* 0x000fe4000f000000 */
[----:B------:R-:W-:Y:S02]  /*4590*/  UIMAD UR8, UR42, UR7, URZ ;  /* 0x000000072a0872a4 */ /* 0x000fe4000f8e02ff */
[----:B------:R-:W-:Y:S03]  /*45a0*/  UISETP.GE.AND UP0, UPT, UR6, UR4, UPT ;  /* 0x000000040600728c */ /* 0x000fe6000bf06270 */
[----:B------:R-:W-:Y:S01]  /*45b0*/  UMOV UR4, UR11 ;  /* 0x0000000b00047c82 */ /* 0x000fe20008000000 */
[----:B------:R-:W-:Y:S02]  /*45c0*/  UISETP.GE.OR UP0, UPT, UR5, UR8, UP0 ;  /* 0x000000080500728c */ /* 0x000fe40008706670 */
[----:B------:R-:W-:Y:S02]  /*45d0*/  USHF.R.U32.HI UR4, URZ, UR23, UR4 ;  /* 0x00000017ff047299 */ /* 0x000fe40008011604 */
[----:B------:R-:W-:Y:S02]  /*45e0*/  UIMAD.WIDE.U32 UR8, UR5, UR22, URZ ;  /* 0x00000016050872a5 */ /* 0x000fe4000f8e00ff */
[----:B------:R-:W-:Y:S04]  /*45f0*/  USEL UR10, UR6, UR4, !UP4 ;  /* 0x00000004060a7287 */ /* 0x000fe8000e000000 */
[----:B------:R-:W-:Y:S01]  /*4600*/  UIADD3 UR11, UPT, UPT, -UR10, URZ, URZ ;  /* 0x000000ff0a0b7290 */ /* 0x000fe2000fffe1ff */
[----:B------:R-:W-:Y:S02]  /*4610*/  @!UP0 UMOV UR4, UR9 ;  /* 0x0000000900048c82 */ /* 0x000fe40008000000 */
[----:B------:R-:W-:Y:S02]  /*4620*/  @!UP0 USHF.R.U32.HI UR4, URZ, UR23, UR4 ;  /* 0x00000017ff048299 */ /* 0x000fe40008011604 */
[----:B------:R-:W-:Y:S02]  /*4630*/  UIMAD UR8, UR42, UR11, UR6 ;  /* 0x0000000b2a0872a4 */ /* 0x000fe4000f8e0206 */
[----:B------:R-:W-:Y:S04]  /*4640*/  @!UP0 USEL UR4, UR5, UR4, !UP4 ;  /* 0x0000000405048287 */ /* 0x000fe8000e000000 */
[----:B------:R-:W-:Y:S02]  /*4650*/  @!UP0 UIMAD UR8, UR7, UR8, UR4 ;  /* 0x00000008070882a4 */ /* 0x000fe4000f8e0204 */
[----:B------:R-:W-:Y:S02]  /*4660*/  @!UP0 UIADD3 UR9, UPT, UPT, UR10, -UR4, URZ ;  /* 0x800000040a098290 */ /* 0x000fe4000fffe0ff */
[----:B------:R-:W-:Y:S02]  /*4670*/  UIADD3 UR4, UPT, UPT, -UR5, URZ, URZ ;  /* 0x000000ff05047290 */ /* 0x000fe4000fffe1ff */
[----:B------:R-:W-:Y:S02]  /*4680*/  UIADD3 UR7, UPT, UPT, -UR6, URZ, URZ ;  /* 0x000000ff06077290 */ /* 0x000fe4000fffe1ff */
[----:B------:R-:W-:Y:S02]  /*4690*/  @!UP0 UIMAD UR6, UR9, UR42, UR5 ;  /* 0x0000002a090682a4 */ /* 0x000fe4000f8e0205 */
[----:B------:R-:W-:Y:S02]  /*46a0*/  UIMAD UR14, UR15, UR4, UR14 ;  /* 0x000000040f0e72a4 */ /* 0x000fe4000f8e020e */
[----:B------:R-:W-:Y:S01]  /*46b0*/  UIMAD UR13, UR50, UR7, UR13 ;  /* 0x00000007320d72a4 */ /* 0x000fe2000f8e020d */
[----:B------:R-:W-:Y:S02]  /*46c0*/  @!UP0 UMOV UR5, UR8 ;  /* 0x0000000800058c82 */ /* 0x000fe40008000000 */
[----:B------:R-:W-:Y:S02]  /*46d0*/  UIMAD UR14, UR5, UR15, UR14 ;  /* 0x0000000f050e72a4 */ /* 0x000fe4000f8e020e */
[----:B------:R-:W-:Y:S11]  /*46e0*/  UIMAD UR13, UR6, UR50, UR13 ;  /* 0x00000032060d72a4 */ /* 0x000ff6000f8e020d */
[----:B------:R-:W-:Y:S01]  /*46f0*/  @!UPT UIADD3 URZ, UPT, UPT, URZ, URZ, URZ ;  /* 0x000000fffffff290 */ /* 0x000fe2000fffe0ff */
.L_x_77:
[----:B------:R-:W3:Y:S01]  /*4700*/  @!UP2 LDCU.128 UR8, c[0x0][0xb10] ;  /* 0x00016200ff08a7ac */ /* 0x000ee20008000c00 */
[C---:B------:R-:W-:Y:S02]  /*4710*/  ISETP.NE.U32.AND P1, PT, R4.reuse, RZ, PT ;  /* 0x000000ff0400720c */ /* 0x040fe40003f25070 */
[----:B------:R-:W-:Y:S02]  /*4720*/  ISETP.NE.U32.AND P0, PT, R4, RZ, PT ;  /* 0x000000ff0400720c */ /* 0x000fe40003f05070 */
[C---:B------:R-:W-:Y:S02]  /*4730*/  ISETP.NE.AND.EX P1, PT, R5.reuse, RZ, PT, P1 ;  /* 0x000000ff0500720c */ /* 0x040fe40003f25310 */
[----:B------:R-:W-:Y:S01]  /*4740*/  ISETP.NE.AND.EX P0, PT, R5, RZ, PT, P0 ;  /* 0x000000ff0500720c */ /* 0x000fe20003f05300 */
[----:B------:R-:W4:Y:S01]  /*4750*/  @!UP2 LDCU UR5, c[0x0][0xb0c] ;  /* 0x00016180ff05a7ac */ /* 0x000f220008000800 */
[----:B------:R-:W-:Y:S01]  /*4760*/  SHF.L.U32 R9, R15, 0x1f, RZ ;  /* 0x0000001f0f097819 */ /* 0x000fe200000006ff */
[----:B------:R-:W-:Y:S02]  /*4770*/  USHF.L.U32 UR35, UR16, 0x6, URZ ;  /* 0x0000000610237899 */ /* 0x000fe400080006ff */
[----:B------:R-:W-:Y:S02]  /*4780*/  USHF.L.U32 UR34, UR20, 0x8, URZ ;  /* 0x0000000814227899 */ /* 0x000fe400080006ff */
[----:B---3--:R-:W-:Y:S07]  /*4790*/  UIMAD.WIDE.U32 UR6, UR14, UR8, URZ ;  /* 0x000000080e0672a5 */ /* 0x008fee000f8e00ff */
[----:B------:R-:W-:Y:S01]  /*47a0*/  @!UP2 UMOV UR4, UR7 ;  /* 0x000000070004ac82 */ /* 0x000fe20008000000 */
[----:B----4-:R-:W-:Y:S02]  /*47b0*/  @!UP2 UISETP.NE.AND UP0, UPT, UR5, 0x1, UPT ;  /* 0x000000010500a88c */ /* 0x010fe4000bf05270 */
[----:B------:R-:W-:Y:S02]  /*47c0*/  @!UP2 USHF.R.U32.HI UR4, URZ, UR9, UR4 ;  /* 0x00000009ff04a299 */ /* 0x000fe40008011604 */
[----:B------:R-:W-:Y:S02]  /*47d0*/  UIMAD.WIDE.U32 UR6, UR13, UR11, URZ ;  /* 0x0000000b0d0672a5 */ /* 0x000fe4000f8e00ff */
[----:B------:R-:W-:Y:S02]  /*47e0*/  @!UP2 USEL UR8, UR14, UR4, !UP0 ;  /* 0x000000040e08a287 */ /* 0x000fe4000c000000 */
[----:B------:R-:W-:Y:S03]  /*47f0*/  @!UP2 UISETP.NE.AND UP0, UPT, UR10, 0x1, UPT ;  /* 0x000000010a00a88c */ /* 0x000fe6000bf05270 */
[----:B------:R-:W-:Y:S02]  /*4800*/  @!UP2 UMOV UR6, UR7 ;  /* 0x000000070006ac82 */ /* 0x000fe40008000000 */
[----:B------:R-:W3:Y:S02]  /*4810*/  @!UP2 LDCU UR4, c[0x0][0xb20] ;  /* 0x00016400ff04a7ac */ /* 0x000ee40008000800 */
[----:B---3--:R-:W-:Y:S04]  /*4820*/  @!UP2 USHF.R.U32.HI UR6, URZ, UR4, UR6 ;  /* 0x00000004ff06a299 */ /* 0x008fe80008011606 */
[----:B------:R-:W-:Y:S04]  /*4830*/  @!UP2 USEL UR6, UR13, UR6, !UP0 ;  /* 0x000000060d06a287 */ /* 0x000fe8000c000000 */
[----:B------:R-:W-:Y:S02]  /*4840*/  @!UP2 UIADD3 UR4, UPT, UPT, -UR8, UR6, URZ ;  /* 0x000000060804a290 */ /* 0x000fe4000fffe1ff */
[----:B------:R-:W-:Y:S02]  /*4850*/  @!UP2 UIADD3 UR6, UPT, UPT, UR8, -UR6, URZ ;  /* 0x800000060806a290 */ /* 0x000fe4000fffe0ff */
[----:B------:R-:W-:Y:S02]  /*4860*/  @!UP2 UIMAD UR14, UR4, UR5, UR14 ;  /* 0x00000005040ea2a4 */ /* 0x000fe4000f8e020e */
[----:B------:R-:W-:Y:S01]  /*4870*/  @!UP2 UIMAD UR13, UR6, UR10, UR13 ;  /* 0x0000000a060da2a4 */ /* 0x000fe2000f8e020d */
[----:B------:R-:W-:Y:S11]  /*4880*/  BRA.U UP3, `(.L_x_78) ;  /* 0x0000000103107547 */ /* 0x000ff6000b800000 */
[----:B------:R-:W-:Y:S04]  /*4890*/  MOV R6, UR46 ;  /* 0x0000002e00067c02 */ /* 0x000fe80008000f00 */
[----:B------:R-:W-:Y:S04]  /*48a0*/  SHF.L.U32 R6, R6, 0x1f, RZ ;  /* 0x0000001f06067819 */ /* 0x000fe800000006ff */
[----:B------:R-:W3:Y:S02]  /*48b0*/  SYNCS.PHASECHK.TRANS64.TRYWAIT P2, [UR21+0x98], R6 ;  /* 0x00009806ff0075a7 */ /* 0x000ee40008041115 */
[----:B---3--:R-:W-:Y:S05]  /*48c0*/  @!P2 BRA `(.L_x_79) ;  /* 0x0000005400f8a947 */ /* 0x008fea0003800000 */
.L_x_78:
[----:B------:R-:W-:Y:S05]  /*48d0*/  @!P1 BRA `(.L_x_80) ;  /* 0x0000000000309947 */ /* 0x000fea0003800000 */
[----:B------:R-:W-:Y:S01]  /*48e0*/  ISETP.NE.U32.AND P1, PT, R2, RZ, PT ;  /* 0x000000ff0200720c */ /* 0x000fe20003f25070 */
[----:B------:R-:W3:Y:S01]  /*48f0*/  LDCU.64 UR4, c[0x0][0x358] ;  /* 0x00006b00ff0477ac */ /* 0x000ee20008000a00 */
[----:B------:R-:W-:Y:S02]  /*4900*/  IMAD.MOV.U32 R74, RZ, RZ, 0x1 ;  /* 0x00000001ff4a7424 */ /* 0x000fe400078e00ff */
[----:B------:R-:W-:Y:S11]  /*4910*/  ISETP.NE.AND.EX P1, PT, R3, RZ, PT, P1 ;  /* 0x000000ff0300720c */ /* 0x000ff60003f25310 */
[----:B------:R-:W-:Y:S02]  /*4920*/  @!UPT UIADD3 URZ, UPT, UPT, URZ, URZ, URZ ;  /* 0x000000fffffff290 */ /* 0x000fe4000fffe0ff */
[----:B------:R-:W4:Y:S01]  /*4930*/  @P1 LDC.64 R10, c[0x0][0x888] ;  /* 0x00022200ff0a1b82 */ /* 0x000f220000000a00 */
[----:B-1----:R-:W-:Y:S04]  /*4940*/  @P1 IMAD R0, R4, UR36, RZ ;  /* 0x0000002404001c24 */ /* 0x002fe8000f8e02ff */
[----:B----4-:R-:W-:Y:S04]  /*4950*/  @P1 IMAD.WIDE R10, R0, 0x4, R10 ;  /* 0x00000004000a1825 */ /* 0x010fe800078e020a */
[----:B------:R-:W-:Y:S01]  /*4960*/  HFMA2 R0, -RZ, RZ, 0, 5.9604644775390625e-08 ;  /* 0x00000001ff007431 */ /* 0x000fe200000001ff */
[----:B---3-5:R3:W5:Y:S04]  /*4970*/  @P1 LDG.E R40, desc[UR4][R10.64] ;  /* 0x000000040a281981 */ /* 0x028768000c1e1900 */
[----:B------:R-:W-:Y:S01]  /*4980*/  @!P1 PRMT R74, R0, 0x7610, R74 ;  /* 0x00007610004a9816 */ /* 0x000fe2000000004a */
[----:B---3--:R-:W4:Y:S06]  /*4990*/  @!P1 LDC R40, c[0x0][0x880] ;  /* 0x00022000ff289b82 */ /* 0x008f2c0000000800 */
.L_x_80:
[----:B----45:R-:W-:Y:S01]  /*49a0*/  @!P0 ISETP.EQ.AND P1, PT, R40, RZ, PT ;  /* 0x000000ff2800820c */ /* 0x030fe20003f22270 */
[----:B------:R-:W-:Y:S01]  /*49b0*/  @!UPT UIADD3 URZ, UPT, UPT, URZ, URZ, URZ ;  /* 0x000000fffffff290 */ /* 0x000fe2000fffe0ff */
[----:B------:R-:W-:Y:S11]  /*49c0*/  @!P0 BRA `(.L_x_81) ;  /* 0x0000000000188947 */ /* 0x000ff60003800000 */
[----:B------:R-:W-:Y:S02]  /*49d0*/  LOP3.LUT P0, RZ, R74, 0xff, RZ, 0xc0, !PT ;  /* 0x000000ff4aff7812 */ /* 0x000fe4000780c0ff */
[----:B------:R-:W-:Y:S04]  /*49e0*/  ISETP.NE.U32.AND P1, PT, R2, RZ, PT ;  /* 0x000000ff0200720c */ /* 0x000fe80003f25070 */
[----:B------:R-:W-:Y:S04]  /*49f0*/  ISETP.NE.AND.EX P1, PT, R3, RZ, PT, P1 ;  /* 0x000000ff0300720c */ /* 0x000fe80003f25310 */
[----:B------:R-:W-:Y:S03]  /*4a00*/  PLOP3.LUT P1, PT, P1, PT, PT, 0x8, 0x80 ;  /* 0x000000000080781c */ /* 0x000fe60000f2e170 */
[----:B------:R-:W-:Y:S11]  /*4a10*/  @P0 ISETP.EQ.AND P1, PT, R40, RZ, PT ;  /* 0x000000ff2800020c */ /* 0x000ff60003f22270 */
[----:B------:R-:W-:Y:S02]  /*4a20*/  @!UPT UIADD3 URZ, UPT, UPT, URZ, URZ, URZ ;  /* 0x000000fffffff290 */ /* 0x000fe4000fffe0ff */
.L_x_81:
[----:B------:R-:W3:Y:S01]  /*4a30*/  SYNCS.PHASECHK.TRANS64.TRYWAIT P2, [UR21+0x70], R9 ;  /* 0x00007009ff0075a7 */ /* 0x000ee20008041115 */
[----:B------:R-:W-:Y:S04]  /*4a40*/  ELECT P0, URZ, PT ;  /* 0x0000000000ff782f */ /* 0x000fe80003800000 */
[----:B------:R-:W-:Y:S11]  /*4a50*/  PLOP3.LUT P1, PT, P1, P0, PT, 0xf2, 0x2f ;  /* 0x00000000002f781c */ /* 0x000ff60000f21e72 */
[----:B------:R-:W-:Y:S02]  /*4a60*/  @!UPT UIADD3 URZ, UPT, UPT, URZ, URZ, URZ ;  /* 0x000000fffffff290 */ /* 0x000fe4000fffe0ff */
[----:B------:R-:W-:Y:S05]  /*4a70*/  @!P1 IADD3 R8, P0, PT, R16, 0x580, RZ ;  /* 0x0000058010089810 */ /* 0x000fea0007f1e0ff */
[----:B-1----:R-:W-:Y:S01]  /*4a80*/  @!P1 IMAD.X R6, RZ, RZ, R17, P0 ;  /* 0x000000ffff069224 */ /* 0x002fe200000e0611 */
[----:B---3--:R-:W-:Y:S07]  /*4a90*/  @!P2 BRA `(.L_x_82) ;  /* 0x00000054009ca947 */ /* 0x008fee0003800000 */
.L_x_165:
[----:B------:R-:W-:Y:S01]  /*4aa0*/  @!P1 R2UR UR5, R8 ;  /* 0x00000000080592ca */ /* 0x000fe200000e0000 */
[----:B------:R-:W-:Y:S01]  /*4ab0*/  VOTEU.ALL UP0, P1 ;  /* 0x0000000000ff7886 */ /* 0x000fe20000800000 */
[----:B------:R-:W-:Y:S01]  /*4ac0*/  @!P1 R2UR UR4, R6 ;  /* 0x00000000060492ca */ /* 0x000fe200000e0000 */
[----:B-1----:R-:W-:Y:S01]  /*4ad0*/  @!P1 IMAD.MOV.U32 R0, RZ, RZ, 0x1000 ;  /* 0x00001000ff009424 */ /* 0x002fe200078e00ff */
[----:B------:R-:W-:Y:S01]  /*4ae0*/  UMOV UR8, 0x0 ;  /* 0x0000000000087882 */ /* 0x000fe20000000000 */
[----:B------:R-:W-:Y:S01]  /*4af0*/  UMOV UR9, 0x10000000 ;  /* 0x1000000000097882 */ /* 0x000fe20000000000 */
[----:B------:R-:W-:Y:S01]  /*4b00*/  @!UP0 UIADD3 UR32, UPT, UPT, UR21, 0x200, URZ ;  /* 0x0000020015208890 */ /* 0x000fe2000fffe0ff */
[----:B------:R-:W-:Y:S01]  /*4b10*/  @!P1 IADD3 R8, P0, PT, R16, 0x580, RZ ;  /* 0x0000058010089810 */ /* 0x000fe20007f1e0ff */
[----:B------:R-:W-:Y:S01]  /*4b20*/  VOTEU.ALL UP0, P1 ;  /* 0x0000000000ff7886 */ /* 0x000fe20000800000 */
[----:B------:R-:W-:Y:S03]  /*4b30*/  UPRMT UR6, UR45, 0x654, UR33 ;  /* 0x000006542d067896 */ /* 0x000fe60008000021 */
[----:B------:R-:W-:Y:S02]  /*4b40*/  @!P1 IMAD.X R6, RZ, RZ, R17, P0 ;  /* 0x000000ffff069224 */ /* 0x000fe400000e0611 */
[----:B------:R-:W-:Y:S02]  /*4b50*/  IMAD.U32 R10, RZ, RZ, UR5 ;  /* 0x00000005ff0a7e24 */ /* 0x000fe4000f8e00ff */
[----:B------:R-:W-:Y:S03]  /*4b60*/  IMAD.U32 R11, RZ, RZ, UR4 ;  /* 0x00000004ff0b7e24 */ /* 0x000fe6000f8e00ff */
[----:B------:R-:W-:Y:S02]  /*4b70*/  @!P1 R2UR UR4, R10 ;  /* 0x000000000a0492ca */ /* 0x000fe400000e0000 */
[----:B------:R-:W-:Y:S11]  /*4b80*/  @!P1 R2UR UR5, R11 ;  /* 0x000000000b0592ca */ /* 0x000ff600000e0000 */
[----:B------:R-:W-:Y:S02]  /*4b90*/  @!UPT UIADD3 URZ, UPT, UPT, URZ, URZ, URZ ;  /* 0x000000fffffff290 */ /* 0x000fe4000fffe0ff */
[----:B------:R1:W-:Y:S01]  /*4ba0*/  @!UP0 UTMALDG.3D [UR32], [UR4], desc[UR8] ;  /* 0x00000820040085b4 */ /* 0x0003e20008011000 */
[----:B------:R1:W-:Y:S01]  /*4bb0*/  @!P1 SYNCS.ARRIVE.TRANS64.RED.A0TR RZ, [UR21+0x50], R0 ;  /* 0x00005000ffff99a7 */ /* 0x0003e20008300415 */
[----:B------:R-:W-:Y:S01]  /*4bc0*/  SYNCS.ARRIVE.TRANS64.RED.A1T0 RZ, [UR6], RZ ;  /* 0x000000ffffff79a7 */ /* 0x000fe20008100406 */
[----:B------:R-:W3:Y:S02]  /*4bd0*/  SYNCS.PHASECHK.TRANS64.TRYWAIT P2, [UR21+0x78], R9 ;  /* 0x00007809ff0075a7 */ /* 0x000ee40008041115 */
[----:B-1-3--:R-:W-:Y:S05]  /*4be0*/  @!P2 BRA `(.L_x_83) ;  /* 0x000000540060a947 */ /* 0x00afea0003800000 */
.L_x_167:
        /* <DEDUP_REMOVED lines=8> */
[----:B------:R-:W-:Y:S01]  /*4c70*/  @!UP0 UIADD3 UR24, UPT, UPT, UR21, 0x1200, URZ ;  /* 0x0000120015188890 */ /* 0x000fe2000fffe0ff */
[----:B------:R-:W-:Y:S01]  /*4c80*/  VOTEU.ALL UP0, P1 ;  /* 0x0000000000ff7886 */ /* 0x000fe20000800000 */
[----:B------:R-:W-:Y:S01]  /*4c90*/  UMOV UR27, UR35 ;  /* 0x00000023001b7c82 */ /* 0x000fe20008000000 */
[----:B------:R-:W-:Y:S02]  /*4ca0*/  UMOV UR28, UR36 ;  /* 0x00000024001c7c82 */ /* 0x000fe40008000000 */
[----:B------:R-:W-:Y:S01]  /*4cb0*/  IMAD.U32 R10, RZ, RZ, UR5 ;  /* 0x00000005ff0a7e24 */ /* 0x000fe2000f8e00ff */
[----:B------:R-:W-:Y:S01]  /*4cc0*/  UPRMT UR6, UR45, 0x654, UR25 ;  /* 0x000006542d067896 */ /* 0x000fe20008000019 */
[----:B------:R-:W-:Y:S02]  /*4cd0*/  IMAD.U32 R11, RZ, RZ, UR4 ;  /* 0x00000004ff0b7e24 */ /* 0x000fe4000f8e00ff */
[----:B------:R-:W-:Y:S01]  /*4ce0*/  @!P1 IMAD.X R6, RZ, RZ, R17, P0 ;  /* 0x000000ffff069224 */ /* 0x000fe200000e0611 */
        /* <DEDUP_REMOVED lines=8> */
.L_x_169:
[----:B------:R-:W-:Y:S01]  /*4d70*/  @!P1 R2UR UR5, R8 ;  /* 0x00000000080592ca */ /* 0x000fe200000e0000 */
[----:B------:R-:W-:Y:S01]  /*4d80*/  VOTEU.ALL UP0, P1 ;  /* 0x0000000000ff7886 */ /* 0x000fe20000800000 */
[----:B------:R-:W-:Y:S01]  /*4d90*/  @!P1 R2UR UR4, R6 ;  /* 0x00000000060492ca */ /* 0x000fe200000e0000 */
[----:B-1----:R-:W-:Y:S01]  /*4da0*/  @!P1 IMAD.MOV.U32 R0, RZ, RZ, 0x1000 ;  /* 0x00001000ff009424 */ /* 0x002fe200078e00ff */
[----:B------:R-:W-:Y:S01]  /*4db0*/  UMOV UR8, 0x0 ;  /* 0x0000000000087882 */ /* 0x000fe20000000000 */
[----:B------:R-:W-:Y:S01]  /*4dc0*/  UMOV UR9, 0x10000000 ;  /* 0x1000000000097882 */ /* 0x000fe20000000000 */
[----:B------:R-:W-:Y:S01]  /*4dd0*/  @!UP0 UIADD3 UR18, UPT, UPT, UR34, 0x80, URZ ;  /* 0x0000008022128890 */ /* 0x000fe2000fffe0ff */
[----:B------:R-:W-:Y:S01]  /*4de0*/  VIADD R14, R14, 0x1 ;  /* 0x000000010e0e7836 */ /* 0x000fe20000000000 */
[----:B------:R-:W-:Y:S01]  /*4df0*/  @!UP0 UIADD3 UR16, UPT, UPT, UR21, 0x2200, URZ ;  /* 0x0000220015108890 */ /* 0x000fe2000fffe0ff */
[----:B------:R-:W-:Y:S01]  /*4e00*/  VOTEU.ALL UP0, P1 ;  /* 0x0000000000ff7886 */ /* 0x000fe20000800000 */
[----:B------:R-:W-:Y:S01]  /*4e10*/  UMOV UR19, UR35 ;  /* 0x0000002300137c82 */ /* 0x000fe20008000000 */
[----:B------:R-:W-:Y:S02]  /*4e20*/  UMOV UR20, UR36 ;  /* 0x0000002400147c82 */ /* 0x000fe40008000000 */
[----:B------:R-:W-:Y:S01]  /*4e30*/  IMAD.U32 R10, RZ, RZ, UR5 ;  /* 0x00000005ff0a7e24 */ /* 0x000fe2000f8e00ff */
[----:B------:R-:W-:Y:S01]  /*4e40*/  UPRMT UR6, UR45, 0x654, UR17 ;  /* 0x000006542d067896 */ /* 0x000fe20008000011 */
        /* <DEDUP_REMOVED lines=9> */
.L_x_171:
[----:B------:R-:W-:Y:S01]  /*4ee0*/  @!P1 IADD3 R6, P0, PT, R16, 0x580, RZ ;  /* 0x0000058010069810 */ /* 0x000fe20007f1e0ff */
[----:B------:R-:W-:Y:S01]  /*4ef0*/  VOTEU.ALL UP0, P1 ;  /* 0x0000000000ff7886 */ /* 0x000fe20000800000 */
[----:B------:R-:W-:Y:S01]  /*4f00*/  UMOV UR6, 0x0 ;  /* 0x0000000000067882 */ /* 0x000fe20000000000 */
[----:B------:R-:W-:Y:S01]  /*4f10*/  UMOV UR7, 0x10000000 ;  /* 0x1000000000077882 */ /* 0x000fe20000000000 */
[----:B------:R-:W-:Y:S01]  /*4f20*/  @!P1 R2UR UR5, R6 ;  /* 0x00000000060592ca */ /* 0x000fe200000e0000 */
[----:B-1----:R-:W-:Y:S01]  /*4f30*/  @!P1 IMAD.X R0, RZ, RZ, R17, P0 ;  /* 0x000000ffff009224 */ /* 0x002fe200000e0611 */
[----:B------:R-:W-:Y:S01]  /*4f40*/  @!UP0 UIADD3 UR10, UPT, UPT, UR34, 0xc0, URZ ;  /* 0x000000c0220a8890 */ /* 0x000fe2000fffe0ff */
[----:B------:R-:W-:Y:S01]  /*4f50*/  R2UR UR18, R76 ;  /* 0x000000004c1272ca */ /* 0x000fe200000e0000 */
[----:B------:R-:W-:Y:S01]  /*4f60*/  @!UP0 UIADD3 UR8, UPT, UPT, UR21, 0x3200, URZ ;  /* 0x0000320015088890 */ /* 0x000fe2000fffe0ff */
[----:B------:R-:W-:Y:S01]  /*4f70*/  R2UR UR16, R77 ;  /* 0x000000004d1072ca */ /* 0x000fe200000e0000 */
[----:B------:R-:W-:Y:S01]  /*4f80*/  @!UP0 UIADD3 UR9, UPT, UPT, UR21, 0x68, URZ ;  /* 0x0000006815098890 */ /* 0x000fe2000fffe0ff */
[----:B------:R-:W-:Y:S01]  /*4f90*/  @!P1 R2UR UR4, R0 ;  /* 0x00000000000492ca */ /* 0x000fe200000e0000 */
[----:B------:R-:W-:Y:S01]  /*4fa0*/  VOTEU.ALL UP0, P1 ;  /* 0x0000000000ff7886 */ /* 0x000fe20000800000 */
[----:B------:R-:W-:Y:S01]  /*4fb0*/  UMOV UR11, UR35 ;  /* 0x00000023000b7c82 */ /* 0x000fe20008000000 */
[----:B------:R-:W-:Y:S01]  /*4fc0*/  UMOV UR12, UR36 ;  /* 0x00000024000c7c82 */ /* 0x000fe20008000000 */
[C---:B------:R-:W-:Y:S01]  /*4fd0*/  ISETP.NE.AND P0, PT, R14.reuse, 0x2, PT ;  /* 0x000000020e00780c */ /* 0x040fe20003f05270 */
[----:B------:R-:W-:Y:S01]  /*4fe0*/  UPLOP3.LUT UP3, UPT, UPT, UPT, UPT, 0x80, 0x8 ;  /* 0x000000000008789c */ /* 0x000fe20003f6f070 */
[----:B------:R-:W-:Y:S01]  /*4ff0*/  IMAD.U32 R8, RZ, RZ, UR5 ;  /* 0x00000005ff087e24 */ /* 0x000fe2000f8e00ff */
[----:B------:R-:W-:Y:S01]  /*5000*/  LOP3.LUT R15, R15, 0x1, RZ, 0x3c, !PT ;  /* 0x000000010f0f7812 */ /* 0x000fe200078e3cff */
[----:B------:R-:W-:Y:S01]  /*5010*/  UMOV UR36, UR29 ;  /* 0x0000001d00247c82 */ /* 0x000fe20008000000 */
[----:B------:R-:W-:Y:S01]  /*5020*/  SEL R0, RZ, 0x1, P0 ;  /* 0x00000001ff007807 */ /* 0x000fe20000000000 */
[----:B------:R-:W-:Y:S01]  /*5030*/  UIADD3 UR20, UPT, UPT, UR13, UR18, URZ ;  /* 0x000000120d147290 */ /* 0x000fe2000fffe0ff */
[----:B------:R-:W-:Y:S01]  /*5040*/  SEL R14, R14, RZ, P0 ;  /* 0x000000ff0e0e7207 */ /* 0x000fe20000000000 */
[----:B------:R-:W-:Y:S01]  /*5050*/  UIADD3 UR16, UPT, UPT, UR14, UR16, URZ ;  /* 0x000000100e107290 */ /* 0x000fe2000fffe0ff */
[----:B------:R-:W-:Y:S01]  /*5060*/  IMAD.U32 R9, RZ, RZ, UR4 ;  /* 0x00000004ff097e24 */ /* 0x000fe2000f8e00ff */
[----:B------:R-:W-:Y:S02]  /*5070*/  @!P1 R2UR UR4, R8 ;  /* 0x00000000080492ca */ /* 0x000fe400000e0000 */
[----:B------:R-:W-:Y:S02]  /*5080*/  LOP3.LUT R13, R13, R0, RZ, 0x3c, !PT ;  /* 0x000000000d0d7212 */ /* 0x000fe400078e3cff */
[----:B------:R-:W-:Y:S11]  /*5090*/  @!P1 R2UR UR5, R9 ;  /* 0x00000000090592ca */ /* 0x000ff600000e0000 */
[----:B------:R-:W-:Y:S02]  /*50a0*/  @!UPT UIADD3 URZ, UPT, UPT, URZ, URZ, URZ ;  /* 0x000000fffffff290 */ /* 0x000fe4000fffe0ff */
[----:B------:R3:W-:Y:S01]  /*50b0*/  @!UP0 UTMALDG.3D [UR8], [UR4], desc[UR6] ;  /* 0x00000608040085b4 */ /* 0x0007e20008011000 */
[----:B------:R3:W-:Y:S01]  /*50c0*/  @!P1 SYNCS.ARRIVE.TRANS64.RED.A0TR RZ, [UR21+0x68], R7 ;  /* 0x00006807ffff99a7 */ /* 0x0007e20008300415 */
[----:B------:R-:W-:Y:S01]  /*50d0*/  SYNCS.ARRIVE.TRANS64.RED.A1T0 RZ, [UR37], RZ ;  /* 0x000000ffffff79a7 */ /* 0x000fe20008100425 */
[----:B------:R-:W-:Y:S05]  /*50e0*/  BRA.U UP1, `(.L_x_86) ;  /* 0xfffffff101647547 */ /* 0x000fea000b83ffff */
[----:B------:R-:W-:-:S04]  /*50f0*/  SHF.L.U32 R2, R15, 0x1f, RZ ;  /* 0x0000001f0f027819 */ /* 0x000fc800000006ff */
[----:B------:R-:W1:Y:S02]  /*5100*/  SYNCS.PHASECHK.TRANS64.TRYWAIT P0, [UR21+0x70], R2 ;  /* 0x00007002ff0075a7 */ /* 0x000e640008001115 */
[----:B-1----:R-:W-:Y:S05]  /*5110*/  @!P0 BRA `(.L_x_87) ;  /* 0x00000050005c8947 */ /* 0x002fea0003800000 */
.L_x_173:
[----:B------:R-:W4:Y:S02]  /*5120*/  SYNCS.PHASECHK.TRANS64.TRYWAIT P0, [UR21+0x78], R2 ;  /* 0x00007802ff0075a7 */ /* 0x000f240008001115 */
[----:B----4-:R-:W-:Y:S05]  /*5130*/  @!P0 BRA `(.L_x_88) ;  /* 0x00000050006c8947 */ /* 0x010fea0003800000 */
.L_x_175:
[----:B------:R-:W4:Y:S02]  /*5140*/  SYNCS.PHASECHK.TRANS64.TRYWAIT P0, [UR21+0x80], R2 ;  /* 0x00008002ff0075a7 */ /* 0x000f240008001115 */
[----:B----4-:R-:W-:Y:S05]  /*5150*/  @!P0 BRA `(.L_x_89) ;  /* 0x00000050007c8947 */ /* 0x010fea0003800000 */
.L_x_177:
[----:B-1----:R-:W-:-:S07]  /*5160*/  MOV R0, UR21 ;  /* 0x0000001500007c02 */ /* 0x002fce0008000f00 */
.L_x_90:
[----:B-1----:R-:W-:-:S04]  /*5170*/  SHF.L.U32 R2, R15, 0x1f, RZ ;  /* 0x0000001f0f027819 */ /* 0x002fc800000006ff */
[----:B------:R1:W4:Y:S03]  /*5180*/  SYNCS.PHASECHK.TRANS64.TRYWAIT P0, [R0+URZ+0x88], R2 ;  /* 0x00008802000075a7 */ /* 0x00032600080011ff */
[----:B----4-:R-:W-:Y:S05]  /*5190*/  @!P0 NANOSLEEP.SYNCS 0x989680 ;  /* 0x009896800000895d */ /* 0x010fea0003900000 */
[----:B------:R-:W4:Y:S02]  /*51a0*/  @!P0 SYNCS.PHASECHK.TRANS64 P0, [R0+URZ+0x88], R2 ;  /* 0x00008802000085a7 */ /* 0x000f2400080010ff */
[----:B--234-:R-:W-:Y:S05]  /*51b0*/  @P0 EXIT ;  /* 0x000000000000094d */ /* 0x01cfea0003800000 */
[----:B------:R-:W-:Y:S05]  /*51c0*/  BRA `(.L_x_90) ;  /* 0xfffffffc00e87947 */ /* 0x000fea000383ffff */
.L_x_75:
[----:B------:R-:W-:-:S06]  /*51d0*/  UISETP.GE.AND UP0, UPT, UR17, 0x4, UPT ;  /* 0x000000041100788c */ /* 0x000fcc000bf06270 */
[----:B------:R-:W-:-:S13]  /*51e0*/  PLOP3.LUT P0, PT, PT, PT, UP0, 0x80, 0x8 ;  /* 0x000000000008781c */ /* 0x000fda0003f0f008 */
[----:B-1----:R-:W-:Y:S05]  /*51f0*/  @!P0 EXIT ;  /* 0x000000000000894d */ /* 0x002fea0003800000 */
[----:B------:R-:W-:Y:S01]  /*5200*/  BAR.SYNC.DEFER_BLOCKING 0x6, 0xa0 ;  /* 0x0182800000007b1d */ /* 0x000fe20000010000 */
[C---:B------:R-:W-:Y:S01]  /*5210*/  IMAD.SHL.U32 R7, R85.reuse, 0x40, RZ ;  /* 0x0000004055077824 */ /* 0x040fe200078e00ff */
[C---:B------:R-:W-:Y:S01]  /*5220*/  LOP3.LUT R87, R85.reuse, 0x60, RZ, 0xc0, !PT ;  /* 0x0000006055577812 */ /* 0x040fe200078ec0ff */
[C---:B------:R-:W-:Y:S02]  /*5230*/  IMAD.SHL.U32 R4, R85.reuse, 0x20, RZ ;  /* 0x0000002055047824 */ /* 0x040fe400078e00ff */
[----:B------:R-:W-:Y:S02]  /*5240*/  HFMA2 R36, -RZ, RZ, 0, 0 ;  /* 0x00000000ff247431 */ /* 0x000fe400000001ff */
[----:B------:R-:W-:Y:S01]  /*5250*/  IMAD.SHL.U32 R5, R85, 0x8, RZ ;  /* 0x0000000855057824 */ /* 0x000fe200078e00ff */
[----:B------:R-:W-:Y:S01]  /*5260*/  UMOV UR44, 0x400 ;  /* 0x00000400002c7882 */ /* 0x000fe20000000000 */
[----:B------:R-:W1:Y:S01]  /*5270*/  LDC.64 R72, c[0x0][0x8b0] ;  /* 0x00022c00ff487b82 */ /* 0x000e620000000a00 */
[----:B------:R-:W-:Y:S01]  /*5280*/  ULEA UR44, UR45, UR44, 0x18 ;  /* 0x0000002c2d2c7291 */ /* 0x000fe2000f8ec0ff */
[----:B------:R-:W-:Y:S01]  /*5290*/  LOP3.LUT R6, R7, 0x180, RZ, 0xc0, !PT ;  /* 0x0000018007067812 */ /* 0x000fe200078ec0ff */
[C---:B------:R-:W-:Y:S01]  /*52a0*/  IMAD.U32 R37, R85.reuse, 0x10000, RZ ;  /* 0x0001000055257824 */ /* 0x040fe200078e00ff */
[----:B------:R-:W-:Y:S01]  /*52b0*/  LOP3.LUT R4, R4, 0xc00, RZ, 0xc0, !PT ;  /* 0x00000c0004047812 */ /* 0x000fe200078ec0ff */
[----:B------:R-:W-:Y:S01]  /*52c0*/  UIADD3 UR4, UPT, UPT, UR44, 0x4200, URZ ;  /* 0x000042002c047890 */ /* 0x000fe2000fffe0ff */
[----:B------:R-:W-:Y:S01]  /*52d0*/  LOP3.LUT R5, R6, 0x30, R5, 0xf8, !PT ;  /* 0x0000003006057812 */ /* 0x000fe200078ef805 */
[----:B------:R-:W-:Y:S01]  /*52e0*/  IMAD.SHL.U32 R6, R85, 0x2, RZ ;  /* 0x0000000255067824 */ /* 0x000fe200078e00ff */
[----:B------:R-:W2:Y:S01]  /*52f0*/  LDC.64 R70, c[0x0][0x8a8] ;  /* 0x00022a00ff467b82 */ /* 0x000ea20000000a00 */
[----:B------:R-:W-:Y:S01]  /*5300*/  LOP3.LUT R4, R4, 0x40, R7, 0xf8, !PT ;  /* 0x0000004004047812 */ /* 0x000fe200078ef807 */
[----:B------:R-:W-:Y:S01]  /*5310*/  UIADD3 UR5, UPT, UPT, UR44, 0x200, URZ ;  /* 0x000002002c057890 */ /* 0x000fe2000fffe0ff */
[----:B------:R-:W-:Y:S01]  /*5320*/  LOP3.LUT R37, R37, 0x600000, RZ, 0xc0, !PT ;  /* 0x0060000025257812 */ /* 0x000fe200078ec0ff */
[----:B------:R-:W-:Y:S01]  /*5330*/  IMAD.MOV.U32 R84, RZ, RZ, RZ ;  /* 0x000000ffff547224 */ /* 0x000fe200078e00ff */
[----:B------:R-:W-:Y:S01]  /*5340*/  LOP3.LUT R85, R85, 0x2, RZ, 0xc0, !PT ;  /* 0x0000000255557812 */ /* 0x000fe200078ec0ff */
[----:B------:R-:W-:Y:S01]  /*5350*/  IMAD.MOV.U32 R79, RZ, RZ, RZ ;  /* 0x000000ffff4f7224 */ /* 0x000fe200078e00ff */
[----:B------:R-:W-:-:S02]  /*5360*/  LOP3.LUT R5, R5, 0x20, R6, 0x78, !PT ;  /* 0x0000002005057812 */ /* 0x000fc400078e7806 */
[----:B------:R-:W-:Y:S01]  /*5370*/  CS2R R82, SRZ ;  /* 0x0000000000527805 */ /* 0x000fe2000001ff00 */
[----:B------:R-:W3:Y:S01]  /*5380*/  LDS R0, [UR44+0x150] ;  /* 0x0001502cff007984 */ /* 0x000ee20008000800 */
[----:B------:R-:W-:Y:S01]  /*5390*/  LOP3.LUT R4, R4, 0x200, R7, 0xf8, !PT ;  /* 0x0000020004047812 */ /* 0x000fe200078ef807 */
[----:B------:R-:W-:Y:S01]  /*53a0*/  IMAD.U32 R88, RZ, RZ, UR5 ;  /* 0x00000005ff587e24 */ /* 0x000fe2000f8e00ff */
[----:B------:R-:W-:Y:S01]  /*53b0*/  MOV R81, RZ ;  /* 0x000000ff00517202 */ /* 0x000fe20000000f00 */
[----:B------:R-:W-:Y:S01]  /*53c0*/  IMAD.MOV R80, RZ, RZ, -R85 ;  /* 0x000000ffff507224 */ /* 0x000fe200078e0a55 */
[----:B------:R-:W-:Y:S01]  /*53d0*/  LOP3.LUT R69, R4, R5, RZ, 0xfc, !PT ;  /* 0x0000000504457212 */ /* 0x000fe200078efcff */
[----:B------:R-:W-:Y:S01]  /*53e0*/  IMAD.U32 R86, RZ, RZ, UR4 ;  /* 0x00000004ff567e24 */ /* 0x000fe2000f8e00ff */
[----:B------:R-:W4:Y:S01]  /*53f0*/  LDCU UR58, c[0x0][0x370] ;  /* 0x00006e00ff3a77ac */ /* 0x000f220008000800 */
[----:B------:R-:W1:Y:S01]  /*5400*/  LDCU.64 UR62, c[0x0][0x348] ;  /* 0x00006900ff3e77ac */ /* 0x000e620008000a00 */
[----:B------:R-:W1:Y:S01]  /*5410*/  LDCU UR43, c[0x0][0xb0c] ;  /* 0x00016180ff2b77ac */ /* 0x000e620008000800 */
[----:B------:R-:W1:Y:S01]  /*5420*/  LDCU UR39, c[0x0][0xb30] ;  /* 0x00016600ff2777ac */ /* 0x000e620008000800 */
[----:B------:R-:W1:Y:S01]  /*5430*/  LDCU.64 UR56, c[0x0][0x888] ;  /* 0x00011100ff3877ac */ /* 0x000e620008000a00 */
[----:B------:R-:W1:Y:S01]  /*5440*/  LDCU.64 UR40, c[0x0][0xb28] ;  /* 0x00016500ff2877ac */ /* 0x000e620008000a00 */
[----:B------:R-:W1:Y:S01]  /*5450*/  LDCU.64 UR60, c[0x0][0x890] ;  /* 0x00011200ff3c77ac */ /* 0x000e620008000a00 */
[----:B------:R-:W1:Y:S01]  /*5460*/  LDCU.128 UR52, c[0x0][0xb10] ;  /* 0x00016200ff3477ac */ /* 0x000e620008000c00 */
[----:B------:R-:W1:Y:S02]  /*5470*/  LDCU UR47, c[0x0][0x374] ;  /* 0x00006e80ff2f77ac */ /* 0x000e640008000800 */
[----:B-1234-:R-:W-:-:S07]  /*5480*/  IMAD.IADD R37, R0, 0x1, R37 ;  /* 0x0000000100257824 */ /* 0x01efce00078e0225 */
.L_x_132:
[----:B------:R-:W-:Y:S02]  /*5490*/  LEA R3, R79, UR44, 0x3 ;  /* 0x0000002c4f037c11 */ /* 0x000fe4000f8e18ff */
[----:B------:R-:W-:Y:S02]  /*54a0*/  SHF.L.U32 R0, R83, 0x1f, RZ ;  /* 0x0000001f53007819 */ /* 0x000fe400000006ff */
[----:B-1----:R-:W-:Y:S02]  /*54b0*/  LEA R4, R79, UR44, 0x4 ;  /* 0x0000002c4f047c11 */ /* 0x002fe4000f8e20ff */
[----:B------:R-:W1:Y:S02]  /*54c0*/  SYNCS.PHASECHK.TRANS64.TRYWAIT P0, [R3+URZ+0xa0], R0 ;  /* 0x0000a000030075a7 */ /* 0x000e6400080011ff */
[----:B-1----:R-:W-:Y:S05]  /*54d0*/  @!P0 BRA `(.L_x_91) ;  /* 0x0000004c00b48947 */ /* 0x002fea0003800000 */
.L_x_178:
        /* <DEDUP_REMOVED lines=8> */
[----:B--2---:R-:W-:Y:S11]  /*5560*/  LOP3.LUT P0, RZ, R6, 0x1, RZ, 0xc0, !PT ;  /* 0x0000000106ff7812 */ /* 0x004ff6000780c0ff */
[----:B------:R-:W-:Y:S02]  /*5570*/  @!UPT UIADD3 URZ, UPT, UPT, URZ, URZ, URZ ;  /* 0x000000fffffff290 */ /* 0x000fe4000fffe0ff */
[----:B---3--:R-:W-:Y:S01]  /*5580*/  VOTEU.ANY UP1, P0 ;  /* 0x0000000000ff7886 */ /* 0x008fe20000020100 */
[----:B------:R-:W-:Y:S01]  /*5590*/  PLOP3.LUT P0, PT, PT, PT, UP1, 0x80, 0x8 ;  /* 0x000000000008781c */ /* 0x000fe20003f0f018 */
[----:B------:R-:W-:Y:S11]  /*55a0*/  UP2UR UR46, UPR, URZ, 0x2 ;  /* 0x00000002ff2e7883 */ /* 0x000ff60008000000 */
[----:B------:R-:W-:Y:S01]  /*55b0*/  @!UPT UIADD3 URZ, UPT, UPT, URZ, URZ, URZ ;  /* 0x000000fffffff290 */ /* 0x000fe2000fffe0ff */
[----:B-1----:R-:W-:Y:S02]  /*55c0*/  @P0 SHF.R.U32.HI R0, RZ, 0x10, R5 ;  /* 0x00000010ff000819 */ /* 0x002fe40000011605 */
        /* <DEDUP_REMOVED lines=12> */
[----:B------:R-:W2:Y:S01]  /*5690*/  LDCU UR12, c[0x0][0xb20] ;  /* 0x00016400ff0c77ac */ /* 0x000ea20008000800 */
[----:B------:R-:W-:Y:S02]  /*56a0*/  UIMAD.WIDE.U32 UR4, UR47, UR55, URZ ;  /* 0x000000372f0472a5 */ /* 0x000fe4000f8e00ff */
[----:B------:R-:W-:Y:S02]  /*56b0*/  UIMAD.WIDE.U32 UR6, UR58, UR52, URZ ;  /* 0x000000343a0672a5 */ /* 0x000fe4000f8e00ff */
[----:B------:R-:W-:Y:S02]  /*56c0*/  UISETP.NE.AND UP0, UPT, UR54, 0x1, UPT ;  /* 0x000000013600788c */ /* 0x000fe4000bf05270 */
[----:B------:R-:W-:Y:S02]  /*56d0*/  UIMAD.WIDE.U32 UR8, UR37, UR55, URZ ;  /* 0x00000037250872a5 */ /* 0x000fe4000f8e00ff */
[----:B------:R-:W-:Y:S02]  /*56e0*/  UIMAD.WIDE.U32 UR10, UR38, UR52, URZ ;  /* 0x00000034260a72a5 */ /* 0x000fe4000f8e00ff */
[----:B------:R-:W-:Y:S02]  /*56f0*/  UISETP.NE.AND UP1, UPT, UR43, 0x1, UPT ;  /* 0x000000012b00788c */ /* 0x000fe4000bf25270 */
[----:B------:R-:W-:Y:S01]  /*5700*/  UISETP.NE.AND UP2, UPT, UR42, 0x1, UPT ;  /* 0x000000012a00788c */ /* 0x000fe2000bf45270 */
[----:B------:R-:W-:Y:S02]  /*5710*/  UMOV UR4, UR5 ;  /* 0x0000000500047c82 */ /* 0x000fe40008000000 */
[----:B--2---:R-:W-:Y:S03]  /*5720*/  USHF.R.U32.HI UR5, URZ, UR12, UR4 ;  /* 0x0000000cff057299 */ /* 0x004fe60008011604 */
[----:B------:R-:W-:Y:S02]  /*5730*/  UMOV UR4, UR7 ;  /* 0x0000000700047c82 */ /* 0x000fe40008000000 */
[----:B------:R-:W-:Y:S02]  /*5740*/  USHF.R.U32.HI UR7, URZ, UR53, UR4 ;  /* 0x00000035ff077299 */ /* 0x000fe40008011604 */
[----:B------:R-:W-:Y:S02]  /*5750*/  USEL UR4, UR47, UR5, !UP0 ;  /* 0x000000052f047287 */ /* 0x000fe4000c000000 */
[----:B------:R-:W-:Y:S01]  /*5760*/  USEL UR7, UR58, UR7, !UP1 ;  /* 0x000000073a077287 */ /* 0x000fe2000c800000 */
[----:B------:R-:W-:Y:S01]  /*5770*/  UMOV UR5, UR9 ;  /* 0x0000000900057c82 */ /* 0x000fe20008000000 */
[----:B------:R-:W-:Y:S02]  /*5780*/  UIMAD.WIDE.U32 UR8, UR4, UR40, URZ ;  /* 0x00000028040872a5 */ /* 0x000fe4000f8e00ff */
[----:B------:R-:W-:Y:S03]  /*5790*/  USHF.R.U32.HI UR6, URZ, UR12, UR5 ;  /* 0x0000000cff067299 */ /* 0x000fe60008011605 */
[----:B------:R-:W-:Y:S01]  /*57a0*/  UMOV UR5, UR11 ;  /* 0x0000000b00057c82 */ /* 0x000fe20008000000 */
[----:B------:R-:W-:Y:S02]  /*57b0*/  UIMAD.WIDE.U32 UR10, UR7, UR40, URZ ;  /* 0x00000028070a72a5 */ /* 0x000fe4000f8e00ff */
[----:B------:R-:W-:Y:S02]  /*57c0*/  USHF.R.U32.HI UR12, URZ, UR53, UR5 ;  /* 0x00000035ff0c7299 */ /* 0x000fe40008011605 */
[----:B------:R-:W-:Y:S01]  /*57d0*/  USEL UR6, UR37, UR6, !UP0 ;  /* 0x0000000625067287 */ /* 0x000fe2000c000000 */
[----:B------:R-:W-:Y:S02]  /*57e0*/  UMOV UR5, UR9 ;  /* 0x0000000900057c82 */ /* 0x000fe40008000000 */
[----:B------:R-:W-:Y:S01]  /*57f0*/  UMOV UR10, UR11 ;  /* 0x0000000b000a7c82 */ /* 0x000fe20008000000 */
[----:B------:R-:W-:Y:S02]  /*5800*/  @UP2 USHF.R.U32.HI UR4, URZ, UR41, UR5 ;  /* 0x00000029ff042299 */ /* 0x000fe40008011605 */
[----:B------:R-:W-:Y:S02]  /*5810*/  @UP2 USHF.R.U32.HI UR7, URZ, UR41, UR10 ;  /* 0x00000029ff072299 */ /* 0x000fe4000801160a */
[----:B------:R-:W-:Y:S02]  /*5820*/  UIMAD UR4, UR42, UR4, URZ ;  /* 0x000000042a0472a4 */ /* 0x000fe4000f8e02ff */
        /* <DEDUP_REMOVED lines=8> */
[----:B------:R-:W-:Y:S02]  /*58b0*/  USEL UR11, UR6, UR4, !UP2 ;  /* 0x00000004060b7287 */ /* 0x000fe4000d000000 */
[----:B------:R-:W-:Y:S02]  /*58c0*/  UIADD3 UR8, UPT, UPT, -UR5, URZ, URZ ;  /* 0x000000ff05087290 */ /* 0x000fe4000fffe1ff */
[----:B------:R-:W-:Y:S01]  /*58d0*/  UIADD3 UR10, UPT, UPT, -UR11, URZ, URZ ;  /* 0x000000ff0b0a7290 */ /* 0x000fe2000fffe1ff */
[----:B------:R-:W-:Y:S01]  /*58e0*/  @!UP0 UMOV UR4, UR9 ;  /* 0x0000000900048c82 */ /* 0x000fe20008000000 */
[----:B------:R-:W-:Y:S02]  /*58f0*/  UIADD3 UR9, UPT, UPT, -UR6, URZ, URZ ;  /* 0x000000ff06097290 */ /* 0x000fe4000fffe1ff */
[----:B------:R-:W-:Y:S02]  /*5900*/  @!UP0 USHF.R.U32.HI UR4, URZ, UR41, UR4 ;  /* 0x00000029ff048299 */ /* 0x000fe40008011604 */
[----:B------:R-:W-:Y:S02]  /*5910*/  UIMAD UR10, UR42, UR10, UR6 ;  /* 0x0000000a2a0a72a4 */ /* 0x000fe4000f8e0206 */
[----:B------:R-:W-:Y:S04]  /*5920*/  @!UP0 USEL UR4, UR5, UR4, !UP2 ;  /* 0x0000000405048287 */ /* 0x000fe8000d000000 */
[----:B------:R-:W-:Y:S02]  /*5930*/  @!UP0 UIMAD UR10, UR7, UR10, UR4 ;  /* 0x0000000a070a82a4 */ /* 0x000fe4000f8e0204 */
[----:B------:R-:W-:Y:S02]  /*5940*/  @!UP0 UIADD3 UR11, UPT, UPT, UR11, -UR4, URZ ;  /* 0x800000040b0b8290 */ /* 0x000fe4000fffe0ff */
[----:B------:R-:W-:Y:S02]  /*5950*/  UIMAD UR7, UR43, UR8, UR38 ;  /* 0x000000082b0772a4 */ /* 0x000fe4000f8e0226 */
[----:B------:R-:W-:Y:S02]  /*5960*/  @!UP0 UIMAD UR6, UR11, UR42, UR5 ;  /* 0x0000002a0b0682a4 */ /* 0x000fe4000f8e0205 */
[----:B------:R-:W-:Y:S01]  /*5970*/  UIMAD UR4, UR54, UR9, UR37 ;  /* 0x00000009360472a4 */ /* 0x000fe2000f8e0225 */
[----:B------:R-:W-:Y:S02]  /*5980*/  @!UP0 UMOV UR5, UR10 ;  /* 0x0000000a00058c82 */ /* 0x000fe40008000000 */
[----:B------:R-:W-:Y:S02]  /*5990*/  UIMAD UR38, UR5, UR43, UR7 ;  /* 0x0000002b052672a4 */ /* 0x000fe4000f8e0207 */
[----:B------:R-:W-:Y:S11]  /*59a0*/  UIMAD UR37, UR6, UR54, UR4 ;  /* 0x00000036062572a4 */ /* 0x000ff6000f8e0204 */
[----:B------:R-:W-:Y:S01]  /*59b0*/  @!UPT UIADD3 URZ, UPT, UPT, URZ, URZ, URZ ;  /* 0x000000fffffff290 */ /* 0x000fe2000fffe0ff */
.L_x_92:
[----:B------:R-:W-:Y:S01]  /*59c0*/  UISETP.NE.AND UP0, UPT, UR39, 0x1, UPT ;  /* 0x000000012700788c */ /* 0x000fe2000bf05270 */
[----:B------:R-:W-:Y:S01]  /*59d0*/  R2UR UR11, R88 ;  /* 0x00000000580b72ca */ /* 0x000fe200000e0000 */
[----:B------:R-:W-:Y:S01]  /*59e0*/  USHF.L.U32 UR50, UR16, 0x6, URZ ;  /* 0x0000000610327899 */ /* 0x000fe200080006ff */
[----:B------:R-:W-:Y:S01]  /*59f0*/  IADD3 R79, PT, PT, R79, 0x1, RZ ;  /* 0x000000014f4f7810 */ /* 0x000fe20007ffe0ff */
[----:B------:R-:W-:Y:S07]  /*5a00*/  USHF.L.U32 UR49, UR20, 0x8, URZ ;  /* 0x0000000814317899 */ /* 0x000fee00080006ff */
[----:B------:R-:W2:Y:S01]  /*5a10*/  @!UP0 LDCU.128 UR12, c[0x0][0xb10] ;  /* 0x00016200ff0c87ac */ /* 0x000ea20008000c00 */
[----:B------:R-:W3:Y:S01]  /*5a20*/  @!UP0 LDCU UR5, c[0x0][0xb0c] ;  /* 0x00016180ff0587ac */ /* 0x000ee20008000800 */
[----:B------:R-:W4:Y:S01]  /*5a30*/  @!UP0 LDCU UR10, c[0x0][0xb20] ;  /* 0x00016400ff0a87ac */ /* 0x000f220008000800 */
[----:B--2---:R-:W-:Y:S02]  /*5a40*/  UIMAD.WIDE.U32 UR8, UR38, UR12, URZ ;  /* 0x0000000c260872a5 */ /* 0x004fe4000f8e00ff */
[----:B------:R-:W-:Y:S02]  /*5a50*/  UIMAD.WIDE.U32 UR6, UR37, UR15, URZ ;  /* 0x0000000f250672a5 */ /* 0x000fe4000f8e00ff */
[----:B------:R-:W-:Y:S03]  /*5a60*/  @!UP0 UISETP.NE.AND UP1, UPT, UR14, 0x1, UPT ;  /* 0x000000010e00888c */ /* 0x000fe6000bf25270 */
[----:B------:R-:W-:Y:S01]  /*5a70*/  @!UP0 UMOV UR4, UR9 ;  /* 0x0000000900048c82 */ /* 0x000fe20008000000 */
[----:B---3--:R-:W-:Y:S02]  /*5a80*/  @!UP0 UISETP.NE.AND UP2, UPT, UR5, 0x1, UPT ;  /* 0x000000010500888c */ /* 0x008fe4000bf45270 */
[----:B------:R-:W-:Y:S01]  /*5a90*/  @!UP0 USHF.R.U32.HI UR4, URZ, UR13, UR4 ;  /* 0x0000000dff048299 */ /* 0x000fe20008011604 */
[----:B------:R-:W-:Y:S02]  /*5aa0*/  @!UP0 UMOV UR6, UR7 ;  /* 0x0000000700068c82 */ /* 0x000fe40008000000 */
[----:B----4-:R-:W-:Y:S02]  /*5ab0*/  @!UP0 USHF.R.U32.HI UR6, URZ, UR10, UR6 ;  /* 0x0000000aff068299 */ /* 0x010fe40008011606 */
[----:B------:R-:W-:Y:S02]  /*5ac0*/  @!UP0 USEL UR7, UR38, UR4, !UP2 ;  /* 0x0000000426078287 */ /* 0x000fe4000d000000 */
[----:B------:R-:W-:Y:S04]  /*5ad0*/  @!UP0 USEL UR6, UR37, UR6, !UP1 ;  /* 0x0000000625068287 */ /* 0x000fe8000c800000 */
[----:B------:R-:W-:Y:S02]  /*5ae0*/  @!UP0 UIADD3 UR4, UPT, UPT, -UR7, UR6, URZ ;  /* 0x0000000607048290 */ /* 0x000fe4000fffe1ff */
[----:B------:R-:W-:Y:S02]  /*5af0*/  @!UP0 UIADD3 UR6, UPT, UPT, UR7, -UR6, URZ ;  /* 0x8000000607068290 */ /* 0x000fe4000fffe0ff */
[----:B------:R-:W-:Y:S02]  /*5b00*/  @!UP0 UIMAD UR38, UR4, UR5, UR38 ;  /* 0x00000005042682a4 */ /* 0x000fe4000f8e0226 */
[----:B------:R-:W-:Y:S02]  /*5b10*/  @!UP0 UIMAD UR37, UR6, UR14, UR37 ;  /* 0x0000000e062582a4 */ /* 0x000fe4000f8e0225 */
[----:B------:R-:W-:Y:S09]  /*5b20*/  ULOP3.LUT UP0, URZ, UR11, 0x1b0, URZ, 0xc0, !UPT ;  /* 0x000001b00bff7892 */ /* 0x000ff2000f80c0ff */
[----:B------:R-:W-:Y:S05]  /*5b30*/  BRA.U !UP0, `(.L_x_93) ;  /* 0x0000000108407547 */ /* 0x000fea000b800000 */
[----:B------:R-:W2:Y:S01]  /*5b40*/  LDCU.64 UR8, c[0x4][0x88] ;  /* 0x01001100ff0877ac */ /* 0x000ea20008000a00 */
[----:B------:R-:W-:Y:S01]  /*5b50*/  MOV R3, 0x0 ;  /* 0x0000000000037802 */ /* 0x000fe20000000f00 */
[----:B------:R-:W-:Y:S02]  /*5b60*/  HFMA2 R12, -RZ, RZ, 0, 5.9604644775390625e-08 ;  /* 0x00000001ff0c7431 */ /* 0x000fe400000001ff */
[----:B------:R-:W-:Y:S02]  /*5b70*/  IMAD.MOV.U32 R8, RZ, RZ, 0x70 ;  /* 0x00000070ff087424 */ /* 0x000fe400078e00ff */
[----:B------:R-:W-:Y:S01]  /*5b80*/  IMAD.MOV.U32 R13, RZ, RZ, RZ ;  /* 0x000000ffff0d7224 */ /* 0x000fe200078e00ff */
[----:B------:R-:W3:Y:S01]  /*5b90*/  LDCU.64 UR6, c[0x4][0x90] ;  /* 0x01001200ff0677ac */ /* 0x000ee20008000a00 */
[----:B------:R-:W4:Y:S01]  /*5ba0*/  LDC.64 R2, c[0x4][R3] ;  /* 0x0100000003027b82 */ /* 0x000f220000000a00 */
[----:B------:R-:W1:Y:S01]  /*5bb0*/  LDCU.64 UR4, c[0x4][0x8] ;  /* 0x01000100ff0477ac */ /* 0x000e620008000a00 */
[----:B--2---:R-:W-:Y:S01]  /*5bc0*/  MOV R5, UR9 ;  /* 0x0000000900057c02 */ /* 0x004fe20008000f00 */
[----:B------:R-:W-:Y:S01]  /*5bd0*/  IMAD.U32 R4, RZ, RZ, UR8 ;  /* 0x00000008ff047e24 */ /* 0x000fe2000f8e00ff */
[----:B---3--:R-:W-:Y:S01]  /*5be0*/  MOV R7, UR7 ;  /* 0x0000000700077c02 */ /* 0x008fe20008000f00 */
[----:B------:R-:W-:Y:S01]  /*5bf0*/  IMAD.U32 R6, RZ, RZ, UR6 ;  /* 0x00000006ff067e24 */ /* 0x000fe2000f8e00ff */
[----:B-1----:R-:W-:Y:S01]  /*5c00*/  MOV R11, UR5 ;  /* 0x00000005000b7c02 */ /* 0x002fe20008000f00 */
[----:B------:R-:W-:Y:S02]  /*5c10*/  IMAD.U32 R10, RZ, RZ, UR4 ;  /* 0x00000004ff0a7e24 */ /* 0x000fe4000f8e00ff */
[----:B------:R-:W-:Y:S07]  /*5c20*/  LEPC R20, `(.L_x_93) ;  /* 0x000000001014794e */ /* 0x000fee0000000000 */
[----:B----45:R-:W-:Y:S05]  /*5c30*/  CALL.ABS.NOINC R2 ;  /* 0x0000000002007343 */ /* 0x030fea0003c00000 */
.L_x_93:
[----:B------:R-:W-:Y:S01]  /*5c40*/  LOP3.LUT P0, RZ, R86, 0x1b0, RZ, 0xc0, !PT ;  /* 0x000001b056ff7812 */ /* 0x000fe2000780c0ff */
[----:B------:R-:W-:Y:S11]  /*5c50*/  BSSY.RECONVERGENT B6, `(.L_x_94) ;  /* 0x0000013000067945 */ /* 0x000ff60003800200 */
[----:B------:R-:W-:Y:S01]  /*5c60*/  @!UPT UIADD3 URZ, UPT, UPT, URZ, URZ, URZ ;  /* 0x000000fffffff290 */ /* 0x000fe2000fffe0ff */
[----:B------:R-:W-:Y:S05]  /*5c70*/  @!P0 BRA `(.L_x_95) ;  /* 0x0000000000408947 */ /* 0x000fea0003800000 */
        /* <DEDUP_REMOVED lines=16> */
.L_x_95:
[----:B------:R-:W-:Y:S05]  /*5d80*/  BSYNC.RECONVERGENT B6 ;  /* 0x0000000000067941 */ /* 0x000fea0003800200 */
.L_x_94:
[----:B------:R-:W-:Y:S01]  /*5d90*/  R2UR UR4, R78 ;  /* 0x000000004e0472ca */ /* 0x000fe200000e0000 */
[----:B------:R-:W-:Y:S01]  /*5da0*/  UISETP.NE.U32.AND UP0, UPT, UR60, URZ, UPT ;  /* 0x000000ff3c00728c */ /* 0x000fe2000bf05070 */
[----:B------:R-:W-:Y:S02]  /*5db0*/  ISETP.NE.U32.AND P4, PT, R72, RZ, PT ;  /* 0x000000ff4800720c */ /* 0x000fe40003f85070 */
[----:B------:R-:W-:Y:S01]  /*5dc0*/  ISETP.NE.U32.AND P2, PT, RZ, UR56, PT ;  /* 0x00000038ff007c0c */ /* 0x000fe2000bf45070 */
[----:B------:R-:W-:Y:S01]  /*5dd0*/  UISETP.NE.AND.EX UP1, UPT, UR61, URZ, UPT, UP0 ;  /* 0x000000ff3d00728c */ /* 0x000fe2000bf25300 */
[----:B------:R-:W-:Y:S01]  /*5de0*/  ISETP.NE.AND.EX P4, PT, R73, RZ, PT, P4 ;  /* 0x000000ff4900720c */ /* 0x000fe20003f85340 */
[----:B------:R-:W-:Y:S01]  /*5df0*/  UPLOP3.LUT UP0, UPT, UPT, UPT, UPT, 0x40, 0x4 ;  /* 0x000000000004789c */ /* 0x000fe20003f0e870 */
[----:B------:R-:W-:Y:S05]  /*5e00*/  ISETP.NE.AND.EX P2, PT, RZ, UR57, PT, P2 ;  /* 0x00000039ff007c0c */ /* 0x000fea000bf45320 */
[----:B------:R-:W-:Y:S06]  /*5e10*/  UISETP.NE.AND UP2, UPT, UR4, URZ, UPT ;  /* 0x000000ff0400728c */ /* 0x000fec000bf45270 */
[----:B------:R-:W-:Y:S05]  /*5e20*/  PLOP3.LUT P1, PT, PT, PT, UP2, 0x80, 0x8 ;  /* 0x000000000008781c */ /* 0x000fea0003f2f028 */
[----:B------:R-:W-:Y:S06]  /*5e30*/  @UP2 UPLOP3.LUT UP0, UPT, UPT, UPT, UP1, 0x80, 0x8 ;  /* 0x000000000008289c */ /* 0x000fec0003f0f010 */
[----:B------:R-:W-:Y:S01]  /*5e40*/  PLOP3.LUT P0, PT, PT, PT, UP0, 0x80, 0x8 ;  /* 0x000000000008781c */ /* 0x000fe20003f0f008 */
[----:B------:R-:W-:Y:S01]  /*5e50*/  @!UPT UIADD3 URZ, UPT, UPT, URZ, URZ, URZ ;  /* 0x000000fffffff290 */ /* 0x000fe2000fffe0ff */
[----:B------:R-:W-:Y:S11]  /*5e60*/  BRA.U !UP1, `(.L_x_96) ;  /* 0x00000001093c7547 */ /* 0x000ff6000b800000 */
[----:B------:R-:W-:Y:S01]  /*5e70*/  UISETP.NE.U32.AND UP0, UPT, UR56, URZ, UPT ;  /* 0x000000ff3800728c */ /* 0x000fe2000bf05070 */
[----:B-1----:R-:W-:Y:S01]  /*5e80*/  HFMA2 R0, -RZ, RZ, 0, 5.9604644775390625e-08 ;  /* 0x00000001ff007431 */ /* 0x002fe200000001ff */
[----:B------:R-:W1:Y:S01]  /*5e90*/  LDCU.64 UR8, c[0x0][0x358] ;  /* 0x00006b00ff0877ac */ /* 0x000e620008000a00 */
[----:B------:R-:W-:Y:S01]  /*5ea0*/  IMAD.MOV.U32 R74, RZ, RZ, 0x1 ;  /* 0x00000001ff4a7424 */ /* 0x000fe200078e00ff */
[----:B------:R-:W-:Y:S06]  /*5eb0*/  UISETP.NE.AND.EX UP0, UPT, UR57, URZ, UPT, UP0 ;  /* 0x000000ff3900728c */ /* 0x000fec000bf05300 */
[----:B------:R-:W-:Y:S05]  /*5ec0*/  PLOP3.LUT P3, PT, PT, PT, UP0, 0x80, 0x8 ;  /* 0x000000000008781c */ /* 0x000fea0003f6f008 */
[----:B------:R-:W2:Y:S01]  /*5ed0*/  @UP0 LDCU.64 UR4, c[0x0][0x888] ;  /* 0x00011100ff0407ac */ /* 0x000ea20008000a00 */
[----:B------:R-:W-:Y:S07]  /*5ee0*/  @UP0 UIMAD UR6, UR36, UR60, URZ ;  /* 0x0000003c240602a4 */ /* 0x000fee000f8e02ff */
[----:B------:R-:W-:Y:S01]  /*5ef0*/  @!P3 PRMT R74, R0, 0x7610, R74 ;  /* 0x00007610004ab816 */ /* 0x000fe2000000004a */
[----:B--2---:R-:W-:Y:S06]  /*5f00*/  @UP0 UIMAD.WIDE UR4, UR6, 0x4, UR4 ;  /* 0x00000004060408a5 */ /* 0x004fec000f8e0204 */
[----:B-----5:R-:W-:Y:S01]  /*5f10*/  IMAD.U32 R40, RZ, RZ, UR4 ;  /* 0x00000004ff287e24 */ /* 0x020fe2000f8e00ff */
[----:B------:R-:W-:Y:S04]  /*5f20*/  MOV R41, UR5 ;  /* 0x0000000500297c02 */ /* 0x000fe80008000f00 */
[----:B------:R-:W2:Y:S01]  /*5f30*/  @!UP0 LDCU UR4, c[0x0][0x880] ;  /* 0x00011000ff0487ac */ /* 0x000ea20008000800 */
[----:B-1----:R3:W5:Y:S02]  /*5f40*/  @P3 LDG.E R40, desc[UR8][R40.64] ;  /* 0x0000000828283981 */ /* 0x002764000c1e1900 */
[----:B--23--:R-:W-:Y:S02]  /*5f50*/  @!P3 IMAD.U32 R40, RZ, RZ, UR4 ;  /* 0x00000004ff28be24 */ /* 0x00cfe4000f8e00ff */
.L_x_96:
[----:B------:R-:W-:Y:S05]  /*5f60*/  @!P4 BRA `(.L_x_97) ;  /* 0x000000000024c947 */ /* 0x000fea0003800000 */
[----:B------:R-:W-:Y:S01]  /*5f70*/  ISETP.NE.U32.AND P3, PT, R70, RZ, PT ;  /* 0x000000ff4600720c */ /* 0x000fe20003f65070 */
[----:B------:R-:W2:Y:S03]  /*5f80*/  LDCU.64 UR4, c[0x0][0x358] ;  /* 0x00006b00ff0477ac */ /* 0x000ea60008000a00 */
[----:B------:R-:W-:Y:S11]  /*5f90*/  ISETP.NE.AND.EX P3, PT, R71, RZ, PT, P3 ;  /* 0x000000ff4700720c */ /* 0x000ff60003f65330 */
[----:B------:R-:W-:Y:S02]  /*5fa0*/  @!UPT UIADD3 URZ, UPT, UPT, URZ, URZ, URZ ;  /* 0x000000fffffff290 */ /* 0x000fe4000fffe0ff */
[----:B------:R-:W3:Y:S01]  /*5fb0*/  @P3 LDC.64 R2, c[0x0][0x8a8] ;  /* 0x00022a00ff023b82 */ /* 0x000ee20000000a00 */
[----:B-1----:R-:W-:Y:S04]  /*5fc0*/  @P3 IMAD R0, R72, UR36, RZ ;  /* 0x0000002448003c24 */ /* 0x002fe8000f8e02ff */
[----:B---3--:R-:W-:Y:S05]  /*5fd0*/  @P3 IMAD.WIDE R2, R0, 0x4, R2 ;  /* 0x0000000400023825 */ /* 0x008fea00078e0202 */
[----:B--2--5:R2:W5:Y:S02]  /*5fe0*/  @P3 LDG.E R38, desc[UR4][R2.64] ;  /* 0x0000000402263981 */ /* 0x024564000c1e1900 */
[----:B--2---:R-:W3:Y:S02]  /*5ff0*/  @!P3 LDC R38, c[0x0][0x8a0] ;  /* 0x00022800ff26bb82 */ /* 0x004ee40000000800 */
.L_x_97:
[----:B-----5:R-:W-:Y:S01]  /*6000*/  ISETP.NE.AND P4, PT, R40, RZ, PT ;  /* 0x000000ff2800720c */ /* 0x020fe20003f85270 */
[----:B------:R-:W-:Y:S01]  /*6010*/  BSSY B1, `(.L_x_98) ;  /* 0x0000042000017945 */ /* 0x000fe20003800000 */
[----:B------:R-:W-:Y:S01]  /*6020*/  SEL R5, RZ, 0xffffffff, P2 ;  /* 0xffffffffff057807 */ /* 0x000fe20001000000 */
[----:B------:R-:W-:Y:S01]  /*6030*/  IMAD.MOV.U32 R53, RZ, RZ, 0x1 ;  /* 0x00000001ff357424 */ /* 0x000fe200078e00ff */
[----:B------:R-:W-:Y:S02]  /*6040*/  LOP3.LUT P3, RZ, R74, 0xff, RZ, 0xc0, !PT ;  /* 0x000000ff4aff7812 */ /* 0x000fe4000786c0ff */
[----:B------:R-:W-:Y:S02]  /*6050*/  CS2R R46, SRZ ;  /* 0x00000000002e7805 */ /* 0x000fe4000001ff00 */
[----:B-1----:R-:W-:Y:S02]  /*6060*/  @P1 SEL R0, RZ, 0xffffffff, P4 ;  /* 0xffffffffff001807 */ /* 0x002fe40002000000 */
[----:B------:R-:W-:Y:S02]  /*6070*/  CS2R R44, SRZ ;  /* 0x00000000002c7805 */ /* 0x000fe4000001ff00 */
[----:B------:R-:W-:Y:S02]  /*6080*/  LEA R2, R82, UR44, 0x3 ;  /* 0x0000002c52027c11 */ /* 0x000fe4000f8e18ff */
[----:B------:R-:W-:Y:S02]  /*6090*/  CS2R R50, SRZ ;  /* 0x0000000000327805 */ /* 0x000fe4000001ff00 */
[----:B------:R-:W-:Y:S02]  /*60a0*/  @P0 SEL R0, R5, R0, !P3 ;  /* 0x0000000005000207 */ /* 0x000fe40005800000 */
[----:B------:R-:W-:Y:S02]  /*60b0*/  CS2R R48, SRZ ;  /* 0x0000000000307805 */ /* 0x000fe4000001ff00 */
[----:B------:R-:W-:Y:S02]  /*60c0*/  LEA R52, R36, UR44, 0x3 ;  /* 0x0000002c24347c11 */ /* 0x000fe4000f8e18ff */
[----:B------:R-:W-:Y:S02]  /*60d0*/  @P1 LOP3.LUT R0, R0, 0x1, RZ, 0xc0, !PT ;  /* 0x0000000100001812 */ /* 0x000fe400078ec0ff */
[----:B------:R-:W-:Y:S02]  /*60e0*/  SHF.L.U32 R3, R84, 0x1f, RZ ;  /* 0x0000001f54037819 */ /* 0x000fe400000006ff */
[----:B------:R-:W-:Y:S02]  /*60f0*/  ISETP.NE.U32.OR P6, PT, R0, 0x1, !P1 ;  /* 0x000000010000780c */ /* 0x000fe40004fc5470 */
[----:B------:R-:W-:Y:S02]  /*6100*/  PLOP3.LUT P2, PT, PT, PT, UP1, 0x80, 0x8 ;  /* 0x000000000008781c */ /* 0x000fe40003f4f018 */
[----:B------:R-:W-:Y:S02]  /*6110*/  LEA.HI R39, R36, R36, RZ, 0x1 ;  /* 0x0000002424277211 */ /* 0x000fe400078f08ff */
[----:B------:R-:W-:Y:S02]  /*6120*/  SEL R4, RZ, 0xffffffff, P4 ;  /* 0xffffffffff047807 */ /* 0x000fe40002000000 */
[----:B------:R-:W-:Y:S05]  /*6130*/  P2R R61, PR, RZ, 0x40 ;  /* 0x00000040ff3d7803 */ /* 0x000fea0000000000 */
[----:B------:R-:W-:Y:S02]  /*6140*/  @P6 SHF.L.U32 R0, R81, 0x1f, RZ ;  /* 0x0000001f51006819 */ /* 0x000fe400000006ff */
[----:B------:R-:W-:Y:S02]  /*6150*/  @P2 SEL R4, R5, R4, !P3 ;  /* 0x0000000405042207 */ /* 0x000fe40005800000 */
[----:B------:R1:W2:Y:S02]  /*6160*/  @P6 SYNCS.PHASECHK.TRANS64.TRYWAIT P1, [R2+URZ+0x50], R0 ;  /* 0x00005000020065a7 */ /* 0x0002a400080211ff */
[----:B------:R-:W-:Y:S04]  /*6170*/  LOP3.LUT R4, R4, 0x1, RZ, 0xc0, !PT ;  /* 0x0000000104047812 */ /* 0x000fe800078ec0ff */
[----:B------:R-:W-:Y:S04]  /*6180*/  ISETP.NE.U32.AND P5, PT, R4, 0x1, PT ;  /* 0x000000010400780c */ /* 0x000fe80003fa5070 */
[----:B------:R-:W-:Y:S01]  /*6190*/  P2R R54, PR, RZ, 0x20 ;  /* 0x00000020ff367803 */ /* 0x000fe20000000000 */
[----:B------:R4:W3:Y:S01]  /*61a0*/  SYNCS.PHASECHK.TRANS64.TRYWAIT P0, [R52+URZ+0xc0], R3 ;  /* 0x0000c003340075a7 */ /* 0x0008e200080011ff */
[C---:B-1----:R-:W-:Y:S01]  /*61b0*/  IMAD.SHL.U32 R0, R39.reuse, 0x80, RZ ;  /* 0x0000008027007824 */ /* 0x042fe200078e00ff */
[----:B------:R-:W-:Y:S04]  /*61c0*/  LOP3.LUT R39, R39, 0xffe, RZ, 0xc0, !PT ;  /* 0x00000ffe27277812 */ /* 0x000fe800078ec0ff */
[----:B------:R-:W-:Y:S01]  /*61d0*/  LOP3.LUT R0, R0, 0xffffff00, RZ, 0xc0, !PT ;  /* 0xffffff0000007812 */ /* 0x000fe200078ec0ff */
[----:B------:R-:W-:Y:S04]  /*61e0*/  IMAD.IADD R39, R36, 0x1, -R39 ;  /* 0x0000000124277824 */ /* 0x000fe800078e0a27 */
[----:B------:R-:W-:Y:S04]  /*61f0*/  IMAD.IADD R0, R37, 0x1, R0 ;  /* 0x0000000125007824 */ /* 0x000fe800078e0200 */
[----:B------:R-:W-:Y:S01]  /*6200*/  IMAD R39, R39, 0x100000, R0 ;  /* 0x0010000027277824 */ /* 0x000fe200078e0200 */
[----:B--2---:R-:W-:Y:S01]  /*6210*/  @P6 SEL R53, RZ, 0x1, !P1 ;  /* 0x00000001ff356807 */ /* 0x004fe20004800000 */
[----:B----4-:R-:W-:Y:S06]  /*6220*/  @!P6 BRA `(.L_x_99) ;  /* 0x000000000080e947 */ /* 0x010fec0003800000 */
[----:B------:R-:W-:Y:S01]  /*6230*/  @P5 IMAD R5, R82, 0x1000, R69 ;  /* 0x0000100052055824 */ /* 0x000fe200078e0245 */
[----:B------:R-:W-:Y:S01]  /*6240*/  ISETP.NE.AND P1, PT, R53, RZ, PT ;  /* 0x000000ff3500720c */ /* 0x000fe20003f25270 */
[----:B------:R-:W-:Y:S01]  /*6250*/  BSSY B0, `(.L_x_100) ;  /* 0x000000b000007945 */ /* 0x000fe20003800000 */
[----:B------:R-:W-:Y:S01]  /*6260*/  CS2R R50, SRZ ;  /* 0x0000000000327805 */ /* 0x000fe2000001ff00 */
[----:B------:R-:W-:Y:S01]  /*6270*/  @P5 VIADD R4, R5, UR44 ;  /* 0x0000002c05045c36 */ /* 0x000fe20008000000 */
[----:B------:R-:W-:Y:S02]  /*6280*/  CS2R R48, SRZ ;  /* 0x0000000000307805 */ /* 0x000fe4000001ff00 */
[----:B------:R-:W-:Y:S02]  /*6290*/  CS2R R46, SRZ ;  /* 0x00000000002e7805 */ /* 0x000fe4000001ff00 */
[----:B------:R-:W-:Y:S01]  /*62a0*/  CS2R R44, SRZ ;  /* 0x00000000002c7805 */ /* 0x000fe2000001ff00 */
[----:B------:R-:W-:Y:S04]  /*62b0*/  @P5 IMAD R4, R85, -0x10, R4 ;  /* 0xfffffff055045824 */ /* 0x000fe800078e0204 */
[----:B------:R-:W-:Y:S05]  /*62c0*/  @P1 BRA `(.L_x_101) ;  /* 0x00000000000c1947 */ /* 0x000fea0003800000 */
[----:B------:R-:W-:Y:S04]  /*62d0*/  SHF.L.U32 R0, R81, 0x1f, RZ ;  /* 0x0000001f51007819 */ /* 0x000fe800000006ff */
[----:B------:R-:W1:Y:S02]  /*62e0*/  SYNCS.PHASECHK.TRANS64.TRYWAIT P1, [R2+URZ+0x50], R0 ;  /* 0x00005000020075a7 */ /* 0x000e6400080211ff */
[----:B-1----:R-:W-:Y:S05]  /*62f0*/  @!P1 BRA `(.L_x_102) ;  /* 0x0000004000409947 */ /* 0x002fea0003800000 */
.L_x_101:
[----:B------:R-:W-:Y:S05]  /*6300*/  BSYNC B0 ;  /* 0x0000000000007941 */ /* 0x000fea0003800000 */
.L_x_100:
[----:B------:R-:W-:Y:S01]  /*6310*/  ISETP.NE.AND P1, PT, R54, RZ, PT ;  /* 0x000000ff3600720c */ /* 0x000fe20003f25270 */
[----:B-1----:R-:W-:Y:S02]  /*6320*/  VIADD R2, R2, 0x70 ;  /* 0x0000007002027836 */ /* 0x002fe40000000000 */
[----:B------:R-:W-:Y:S02]  /*6330*/  IMAD.U32 R0, RZ, RZ, UR45 ;  /* 0x0000002dff007e24 */ /* 0x000fe4000f8e00ff */
[----:B------:R-:W-:Y:S03]  /*6340*/  VIADD R82, R82, 0x1 ;  /* 0x0000000152527836 */ /* 0x000fe60000000000 */
[----:B------:R-:W-:Y:S05]  /*6350*/  PRMT R0, R0, 0x654, R2 ;  /* 0x0000065400007816 */ /* 0x000fea0000000002 */
[----:B------:R1:W2:Y:S04]  /*6360*/  @P1 LDS.128 R48, [R5+UR44+0x200] ;  /* 0x0002002c05301984 */ /* 0x0002a80008000c00 */
[----:B------:R1:W4:Y:S01]  /*6370*/  @P1 LDS.128 R44, [R4+0x210] ;  /* 0x00021000042c1984 */ /* 0x0003220000000c00 */
[C---:B------:R-:W-:Y:S01]  /*6380*/  ISETP.NE.AND P1, PT, R82.reuse, 0x4, PT ;  /* 0x000000045200780c */ /* 0x040fe20003f25270 */
[----:B------:R-:W-:Y:S01]  /*6390*/  @!PT LDS RZ, [RZ] ;  /* 0x00000000fffff984 */ /* 0x000fe20000000800 */
[----:B------:R-:W-:Y:S01]  /*63a0*/  @!PT LDS RZ, [RZ] ;  /* 0x00000000fffff984 */ /* 0x000fe20000000800 */
[----:B------:R-:W-:Y:S01]  /*63b0*/  @!PT LDS RZ, [RZ] ;  /* 0x00000000fffff984 */ /* 0x000fe20000000800 */
[----:B------:R-:W-:Y:S01]  /*63c0*/  @!PT LDS RZ, [RZ] ;  /* 0x00000000fffff984 */ /* 0x000fe20000000800 */
[----:B------:R5:W-:Y:S06]  /*63d0*/  MEMBAR.ALL.CTA ;  /* 0x0000000000007992 */ /* 0x000bec0000008000 */
[----:B-----5:R-:W5:Y:S01]  /*63e0*/  FENCE.VIEW.ASYNC.S ;  /* 0x00000000000073c6 */ /* 0x020f620000000000 */
[----:B------:R-:W-:Y:S01]  /*63f0*/  SEL R82, R82, RZ, P1 ;  /* 0x000000ff52527207 */ /* 0x000fe20000800000 */
[----:B-----5:R5:W-:Y:S02]  /*6400*/  SYNCS.ARRIVE.TRANS64.RED.A1T0 RZ, [R0+URZ], RZ ;  /* 0x000000ff00ff79a7 */ /* 0x020be400081004ff */
[----:B-----5:R-:W-:Y:S04]  /*6410*/  SEL R0, RZ, 0x1, P1 ;  /* 0x00000001ff007807 */ /* 0x020fe80000800000 */
[----:B-12---:R-:W-:Y:S02]  /*6420*/  LOP3.LUT R81, R81, R0, RZ, 0x3c, !PT ;  /* 0x0000000051517212 */ /* 0x006fe400078e3cff */
.L_x_99:
[----:B------:R-:W-:Y:S05]  /*6430*/  BSYNC B1 ;  /* 0x0000000000017941 */ /* 0x000fea0003800000 */
.L_x_98:
[----:B------:R-:W-:Y:S04]  /*6440*/  SHF.R.U32.HI R0, RZ, 0x15, R39 ;  /* 0x00000015ff007819 */ /* 0x000fe80000011627 */
[----:B------:R-:W-:Y:S01]  /*6450*/  LOP3.LUT P1, RZ, R0, 0x3, R75, 0x48, !PT ;  /* 0x0000000300ff7812 */ /* 0x000fe2000782484b */
[----:B------:R-:W-:Y:S01]  /*6460*/  @!UPT UIADD3 URZ, UPT, UPT, URZ, URZ, URZ ;  /* 0x000000fffffff290 */ /* 0x000fe2000fffe0ff */
[----:B---3--:R-:W-:Y:S11]  /*6470*/  @P0 BRA `(.L_x_103) ;  /* 0x0000000000080947 */ /* 0x008ff60003800000 */
[----:B------:R-:W1:Y:S02]  /*6480*/  SYNCS.PHASECHK.TRANS64.TRYWAIT P0, [R52+URZ+0xc0], R3 ;  /* 0x0000c003340075a7 */ /* 0x000e6400080011ff */
[----:B-1----:R-:W-:Y:S05]  /*6490*/  @!P0 BRA `(.L_x_104) ;  /* 0x0000003c00ec8947 */ /* 0x002fea0003800000 */
.L_x_103:
[----:B------:R-:W-:Y:S05]  /*64a0*/  @!P1 BRA `(.L_x_105) ;  /* 0x0000000000409947 */ /* 0x000fea0003800000 */
[----:B------:R-:W2:Y:S01]  /*64b0*/  LDCU.64 UR8, c[0x4][0x78] ;  /* 0x01000f00ff0877ac */ /* 0x000ea20008000a00 */
[----:B-1----:R-:W-:Y:S01]  /*64c0*/  MOV R3, 0x0 ;  /* 0x0000000000037802 */ /* 0x002fe20000000f00 */
[----:B------:R-:W-:Y:S02]  /*64d0*/  HFMA2 R12, -RZ, RZ, 0, 5.9604644775390625e-08 ;  /* 0x00000001ff0c7431 */ /* 0x000fe400000001ff */
[----:B------:R-:W-:Y:S02]  /*64e0*/  IMAD.MOV.U32 R8, RZ, RZ, 0x192 ;  /* 0x00000192ff087424 */ /* 0x000fe400078e00ff */
[----:B------:R-:W-:Y:S01]  /*64f0*/  IMAD.MOV.U32 R13, RZ, RZ, RZ ;  /* 0x000000ffff0d7224 */ /* 0x000fe200078e00ff */
[----:B------:R-:W1:Y:S01]  /*6500*/  LDCU.64 UR6, c[0x4][0x80] ;  /* 0x01001000ff0677ac */ /* 0x000e620008000a00 */
[----:B------:R-:W3:Y:S01]  /*6510*/  LDC.64 R2, c[0x4][R3] ;  /* 0x0100000003027b82 */ /* 0x000ee20000000a00 */
[----:B------:R-:W5:Y:S01]  /*6520*/  LDCU.64 UR4, c[0x4][0x18] ;  /* 0x01000300ff0477ac */ /* 0x000f620008000a00 */
[----:B--2---:R-:W-:Y:S01]  /*6530*/  MOV R5, UR9 ;  /* 0x0000000900057c02 */ /* 0x004fe20008000f00 */
[----:B------:R-:W-:Y:S01]  /*6540*/  IMAD.U32 R4, RZ, RZ, UR8 ;  /* 0x00000008ff047e24 */ /* 0x000fe2000f8e00ff */
[----:B-1----:R-:W-:Y:S01]  /*6550*/  MOV R7, UR7 ;  /* 0x0000000700077c02 */ /* 0x002fe20008000f00 */
[----:B------:R-:W-:Y:S01]  /*6560*/  IMAD.U32 R6, RZ, RZ, UR6 ;  /* 0x00000006ff067e24 */ /* 0x000fe2000f8e00ff */
[----:B-----5:R-:W-:Y:S01]  /*6570*/  MOV R11, UR5 ;  /* 0x00000005000b7c02 */ /* 0x020fe20008000f00 */
[----:B------:R-:W-:Y:S02]  /*6580*/  IMAD.U32 R10, RZ, RZ, UR4 ;  /* 0x00000004ff0a7e24 */ /* 0x000fe4000f8e00ff */
[----:B------:R-:W-:Y:S07]  /*6590*/  LEPC R20, `(.L_x_105) ;  /* 0x000000001014794e */ /* 0x000fee0000000000 */
[----:B---34-:R-:W-:Y:S05]  /*65a0*/  CALL.ABS.NOINC R2 ;  /* 0x0000000002007343 */ /* 0x018fea0003c00000 */
.L_x_105:
[----:B------:R-:W-:Y:S05]  /*65b0*/  WARPSYNC.ALL ;  /* 0x0000000000007948 */ /* 0x000fea0003800000 */
[----:B------:R-:W-:Y:S01]  /*65c0*/  R2UR UR4, R39 ;  /* 0x00000000270472ca */ /* 0x000fe200000e0000 */
[----:B------:R-:W-:Y:S01]  /*65d0*/  BSSY.RECONVERGENT B0, `(.L_x_106) ;  /* 0x00000a0000007945 */ /* 0x000fe20003800200 */
[C---:B------:R-:W-:Y:S02]  /*65e0*/  SHF.L.U32 R2, R48.reuse, 0x10, RZ ;  /* 0x0000001030027819 */ /* 0x040fe400000006ff */
[C---:B-1----:R-:W-:Y:S02]  /*65f0*/  PRMT R3, R48.reuse, 0x8880, RZ ;  /* 0x0000888030037816 */ /* 0x042fe400000000ff */
[----:B------:R-:W-:Y:S02]  /*6600*/  SHF.L.U32 R41, R48, 0x8, RZ ;  /* 0x0000000830297819 */ /* 0x000fe400000006ff */
[----:B------:R-:W-:Y:S02]  /*6610*/  SHF.L.U32 R42, R49, 0x10, RZ ;  /* 0x00000010312a7819 */ /* 0x000fe400000006ff */
[----:B------:R-:W-:Y:S02]  /*6620*/  IADD3 R60, PT, PT, R69, UR44, RZ ;  /* 0x0000002c453c7c10 */ /* 0x000fe4000fffe0ff */
[----:B------:R-:W-:Y:S01]  /*6630*/  SHF.R.S32.HI R42, RZ, 0x18, R42 ;  /* 0x00000018ff2a7819 */ /* 0x000fe2000001142a */
[----:B------:R-:W-:Y:S01]  /*6640*/  LDTM.16dp32bit_t0_t15.x32 R4, tmem[UR4] ;  /* 0x00000004000479ee */ /* 0x000fe20008a80000 */
[----:B------:R-:W1:Y:S01]  /*6650*/  LDTM.16dp32bit_t16_t31.x32 R4, tmem[UR4+0x20] ;  /* 0x00002004000479ee */ /* 0x000e620008aa0000 */
[----:B------:R-:W-:Y:S02]  /*6660*/  SHF.L.U32 R55, R80, 0x4, RZ ;  /* 0x0000000450377819 */ /* 0x000fe400000006ff */
[----:B------:R-:W-:Y:S02]  /*6670*/  ISETP.NE.AND P0, PT, R87, RZ, PT ;  /* 0x000000ff5700720c */ /* 0x000fe40003f05270 */
[----:B------:R-:W-:Y:S02]  /*6680*/  IADD3 R89, PT, PT, R60, R55, RZ ;  /* 0x000000373c597210 */ /* 0x000fe40007ffe0ff */
[----:B------:R-:W-:Y:S01]  /*6690*/  ISETP.NE.AND P6, PT, R61, RZ, PT ;  /* 0x000000ff3d00720c */ /* 0x000fe20003fc5270 */
[C---:B-1----:R-:W-:Y:S01]  /*66a0*/  IMAD R0, R38.reuse, R4, RZ ;  /* 0x0000000426007224 */ /* 0x042fe200078e02ff */
[----:B------:R-:W-:Y:S01]  /*66b0*/  SHF.R.S32.HI R4, RZ, 0x18, R2 ;  /* 0x00000018ff047819 */ /* 0x000fe20000011402 */
[C---:B------:R-:W-:Y:S01]  /*66c0*/  IMAD R2, R38.reuse, R5, RZ ;  /* 0x0000000526027224 */ /* 0x040fe200078e02ff */
[----:B------:R-:W-:Y:S01]  /*66d0*/  SHF.R.S32.HI R5, RZ, 0x18, R41 ;  /* 0x00000018ff057819 */ /* 0x000fe20000011429 */
[----:B------:R-:W-:Y:S01]  /*66e0*/  IMAD R0, R3, R40, R0 ;  /* 0x0000002803007224 */ /* 0x000fe200078e0200 */
[----:B------:R-:W-:Y:S01]  /*66f0*/  PRMT R41, R49, 0x8880, RZ ;  /* 0x0000888031297816 */ /* 0x000fe200000000ff */
[----:B------:R-:W-:Y:S02]  /*6700*/  IMAD R3, R38, R6, RZ ;  /* 0x0000000626037224 */ /* 0x000fe400078e02ff */
[-C--:B------:R-:W-:Y:S01]  /*6710*/  IMAD R2, R4, R40.reuse, R2 ;  /* 0x0000002804027224 */ /* 0x080fe200078e0202 */
[----:B------:R-:W-:Y:S01]  /*6720*/  SHF.R.S32.HI R4, RZ, 0x18, R48 ;  /* 0x00000018ff047819 */ /* 0x000fe20000011430 */
[----:B------:R-:W-:Y:S02]  /*6730*/  IMAD R7, R38, R7, RZ ;  /* 0x0000000726077224 */ /* 0x000fe400078e02ff */
[-C--:B------:R-:W-:Y:S02]  /*6740*/  IMAD R3, R5, R40.reuse, R3 ;  /* 0x0000002805037224 */ /* 0x080fe400078e0203 */
[----:B------:R-:W-:Y:S02]  /*6750*/  IMAD R7, R4, R40, R7 ;  /* 0x0000002804077224 */ /* 0x000fe400078e0207 */
[C---:B------:R-:W-:Y:S02]  /*6760*/  IMAD R6, R38.reuse, R11, RZ ;  /* 0x0000000b26067224 */ /* 0x040fe400078e02ff */
[C---:B------:R-:W-:Y:S01]  /*6770*/  IMAD R11, R38.reuse, R16, RZ ;  /* 0x00000010260b7224 */ /* 0x040fe200078e02ff */
[----:B------:R-:W-:Y:S01]  /*6780*/  I2IP.S8.S32.SAT R56, R7, R3, RZ ;  /* 0x0000000307387239 */ /* 0x000fe200000014ff */
[C---:B------:R-:W-:Y:S02]  /*6790*/  IMAD R16, R38.reuse, R21, RZ ;  /* 0x0000001526107224 */ /* 0x040fe400078e02ff */
[----:B------:R-:W-:Y:S01]  /*67a0*/  IMAD R21, R38, R26, RZ ;  /* 0x0000001a26157224 */ /* 0x000fe200078e02ff */
[----:B------:R-:W-:Y:S01]  /*67b0*/  I2IP.S8.S32.SAT R56, R2, R0, R56 ;  /* 0x0000000002387239 */ /* 0x000fe20000001438 */
[C---:B------:R-:W-:Y:S01]  /*67c0*/  IMAD R26, R38.reuse, R31, RZ ;  /* 0x0000001f261a7224 */ /* 0x040fe200078e02ff */
[----:B------:R-:W-:Y:S01]  /*67d0*/  SHF.R.S32.HI R2, RZ, 0x18, R49 ;  /* 0x00000018ff027819 */ /* 0x000fe20000011431 */
[C---:B------:R-:W-:Y:S02]  /*67e0*/  IMAD R3, R38.reuse, R8, RZ ;  /* 0x0000000826037224 */ /* 0x040fe400078e02ff */
[----:B------:R-:W-:Y:S02]  /*67f0*/  IMAD.SHL.U32 R31, R49, 0x100, RZ ;  /* 0x00000100311f7824 */ /* 0x000fe400078e00ff */
[C---:B------:R-:W-:Y:S02]  /*6800*/  IMAD R8, R38.reuse, R13, RZ ;  /* 0x0000000d26087224 */ /* 0x040fe400078e02ff */
[C---:B------:R-:W-:Y:S01]  /*6810*/  IMAD R13, R38.reuse, R18, RZ ;  /* 0x00000012260d7224 */ /* 0x040fe200078e02ff */
[----:B------:R-:W-:Y:S01]  /*6820*/  SHF.R.S32.HI R0, RZ, 0x18, R31 ;  /* 0x00000018ff007819 */ /* 0x000fe2000001141f */
[----:B------:R-:W-:Y:S01]  /*6830*/  IMAD R18, R38, R23, RZ ;  /* 0x0000001726127224 */ /* 0x000fe200078e02ff */
[----:B------:R-:W-:Y:S01]  /*6840*/  SHF.L.U32 R31, R50, 0x10, RZ ;  /* 0x00000010321f7819 */ /* 0x000fe200000006ff */
[C---:B------:R-:W-:Y:S02]  /*6850*/  IMAD R4, R38.reuse, R9, RZ ;  /* 0x0000000926047224 */ /* 0x040fe400078e02ff */
[C---:B------:R-:W-:Y:S01]  /*6860*/  IMAD R23, R38.reuse, R28, RZ ;  /* 0x0000001c26177224 */ /* 0x040fe200078e02ff */
[----:B------:R-:W-:Y:S01]  /*6870*/  SHF.R.S32.HI R31, RZ, 0x18, R31 ;  /* 0x00000018ff1f7819 */ /* 0x000fe2000001141f */
[C---:B------:R-:W-:Y:S02]  /*6880*/  IMAD R7, R38.reuse, R12, RZ ;  /* 0x0000000c26077224 */ /* 0x040fe400078e02ff */
[----:B------:R-:W-:Y:S01]  /*6890*/  IMAD R28, R38, R33, RZ ;  /* 0x00000021261c7224 */ /* 0x000fe200078e02ff */
[----:B------:R-:W-:Y:S01]  /*68a0*/  PRMT R33, R50, 0x8880, RZ ;  /* 0x0000888032217816 */ /* 0x000fe200000000ff */
[----:B------:R-:W-:Y:S02]  /*68b0*/  IMAD R3, R41, R40, R3 ;  /* 0x0000002829037224 */ /* 0x000fe400078e0203 */
[C---:B------:R-:W-:Y:S02]  /*68c0*/  IMAD R12, R38.reuse, R17, RZ ;  /* 0x00000011260c7224 */ /* 0x040fe400078e02ff */
[C---:B------:R-:W-:Y:S02]  /*68d0*/  IMAD R5, R38.reuse, R10, RZ ;  /* 0x0000000a26057224 */ /* 0x040fe400078e02ff */
[----:B------:R-:W-:Y:S02]  /*68e0*/  IMAD R17, R38, R22, RZ ;  /* 0x0000001626117224 */ /* 0x000fe400078e02ff */
[----:B------:R-:W-:Y:S02]  /*68f0*/  IMAD R4, R42, R40, R4 ;  /* 0x000000282a047224 */ /* 0x000fe400078e0204 */
[C---:B------:R-:W-:Y:S02]  /*6900*/  IMAD R22, R38.reuse, R27, RZ ;  /* 0x0000001b26167224 */ /* 0x040fe400078e02ff */
[----:B------:R-:W-:Y:S01]  /*6910*/  IMAD R27, R38, R32, RZ ;  /* 0x00000020261b7224 */ /* 0x000fe200078e02ff */
[----:B------:R-:W-:Y:S01]  /*6920*/  SHF.L.U32 R32, R50, 0x8, RZ ;  /* 0x0000000832207819 */ /* 0x000fe200000006ff */
[-C--:B------:R-:W-:Y:S02]  /*6930*/  IMAD R5, R0, R40.reuse, R5 ;  /* 0x0000002800057224 */ /* 0x080fe400078e0205 */
[----:B------:R-:W-:Y:S01]  /*6940*/  IMAD.MOV.U32 R0, RZ, RZ, R33 ;  /* 0x000000ffff007224 */ /* 0x000fe200078e0021 */
[----:B------:R-:W-:Y:S01]  /*6950*/  SHF.R.S32.HI R32, RZ, 0x18, R32 ;  /* 0x00000018ff207819 */ /* 0x000fe20000011420 */
[-C--:B------:R-:W-:Y:S01]  /*6960*/  IMAD R6, R2, R40.reuse, R6 ;  /* 0x0000002802067224 */ /* 0x080fe200078e0206 */
[----:B------:R-:W-:Y:S01]  /*6970*/  SHF.R.S32.HI R2, RZ, 0x18, R50 ;  /* 0x00000018ff027819 */ /* 0x000fe20000011432 */
[----:B------:R-:W-:Y:S01]  /*6980*/  IMAD R7, R0, R40, R7 ;  /* 0x0000002800077224 */ /* 0x000fe200078e0207 */
[----:B------:R-:W-:Y:S01]  /*6990*/  PRMT R0, R51, 0x8880, RZ ;  /* 0x0000888033007816 */ /* 0x000fe200000000ff */
[----:B------:R-:W-:Y:S01]  /*69a0*/  IMAD R9, R38, R14, RZ ;  /* 0x0000000e26097224 */ /* 0x000fe200078e02ff */
[----:B------:R-:W-:Y:S01]  /*69b0*/  I2IP.S8.S32.SAT R6, R6, R5, RZ ;  /* 0x0000000506067239 */ /* 0x000fe200000014ff */
[-C--:B------:R-:W-:Y:S01]  /*69c0*/  IMAD R8, R31, R40.reuse, R8 ;  /* 0x000000281f087224 */ /* 0x080fe200078e0208 */
[C---:B------:R-:W-:Y:S01]  /*69d0*/  SHF.L.U32 R31, R51.reuse, 0x8, RZ ;  /* 0x00000008331f7819 */ /* 0x040fe200000006ff */
[----:B------:R-:W-:Y:S01]  /*69e0*/  IMAD R10, R38, R15, RZ ;  /* 0x0000000f260a7224 */ /* 0x000fe200078e02ff */
[----:B------:R-:W-:Y:S01]  /*69f0*/  I2IP.S8.S32.SAT R57, R4, R3, R6 ;  /* 0x0000000304397239 */ /* 0x000fe20000001406 */
[-C--:B------:R-:W-:Y:S01]  /*6a00*/  IMAD R9, R32, R40.reuse, R9 ;  /* 0x0000002820097224 */ /* 0x080fe200078e0209 */
[----:B------:R-:W-:Y:S01]  /*6a10*/  SHF.R.S32.HI R5, RZ, 0x18, R31 ;  /* 0x00000018ff057819 */ /* 0x000fe2000001141f */
[-C--:B------:R-:W-:Y:S01]  /*6a20*/  IMAD R10, R2, R40.reuse, R10 ;  /* 0x00000028020a7224 */ /* 0x080fe200078e020a */
[----:B------:R-:W-:Y:S01]  /*6a30*/  SHF.L.U32 R2, R51, 0x10, RZ ;  /* 0x0000001033027819 */ /* 0x000fe200000006ff */
[----:B------:R-:W-:Y:S01]  /*6a40*/  IMAD R11, R0, R40, R11 ;  /* 0x00000028000b7224 */ /* 0x000fe200078e020b */
[----:B------:R-:W-:Y:S01]  /*6a50*/  SHF.R.S32.HI R0, RZ, 0x18, R51 ;  /* 0x00000018ff007819 */ /* 0x000fe20000011433 */
[C---:B------:R-:W-:Y:S01]  /*6a60*/  IMAD R15, R38.reuse, R20, RZ ;  /* 0x00000014260f7224 */ /* 0x040fe200078e02ff */
[----:B------:R-:W-:Y:S01]  /*6a70*/  SHF.R.S32.HI R2, RZ, 0x18, R2 ;  /* 0x00000018ff027819 */ /* 0x000fe20000011402 */
[C---:B------:R-:W-:Y:S01]  /*6a80*/  IMAD R14, R38.reuse, R19, RZ ;  /* 0x00000013260e7224 */ /* 0x040fe200078e02ff */
[C---:B----4-:R-:W-:Y:S01]  /*6a90*/  SHF.L.U32 R4, R45.reuse, 0x10, RZ ;  /* 0x000000102d047819 */ /* 0x050fe200000006ff */
[----:B------:R-:W-:Y:S01]  /*6aa0*/  IMAD R19, R38, R24, RZ ;  /* 0x0000001826137224 */ /* 0x000fe200078e02ff */
[----:B------:R-:W-:Y:S01]  /*6ab0*/  PRMT R3, R45, 0x8880, RZ ;  /* 0x000088802d037816 */ /* 0x000fe200000000ff */
[-C--:B------:R-:W-:Y:S01]  /*6ac0*/  IMAD R12, R2, R40.reuse, R12 ;  /* 0x00000028020c7224 */ /* 0x080fe200078e020c */
[----:B------:R-:W-:Y:S01]  /*6ad0*/  PRMT R2, R44, 0x8880, RZ ;  /* 0x000088802c027816 */ /* 0x000fe200000000ff */
[-C--:B------:R-:W-:Y:S01]  /*6ae0*/  IMAD R13, R5, R40.reuse, R13 ;  /* 0x00000028050d7224 */ /* 0x080fe200078e020d */
[----:B------:R-:W-:Y:S01]  /*6af0*/  SHF.R.S32.HI R4, RZ, 0x18, R4 ;  /* 0x00000018ff047819 */ /* 0x000fe20000011404 */
[----:B------:R-:W-:Y:S01]  /*6b00*/  IMAD R14, R0, R40, R14 ;  /* 0x00000028000e7224 */ /* 0x000fe200078e020e */
[----:B------:R-:W-:Y:S01]  /*6b10*/  MOV R0, R2 ;  /* 0x0000000200007202 */ /* 0x000fe20000000f00 */
[----:B------:R-:W-:Y:S01]  /*6b20*/  IMAD.U32 R5, R44, 0x10000, RZ ;  /* 0x000100002c057824 */ /* 0x000fe200078e00ff */
[----:B------:R-:W-:Y:S01]  /*6b30*/  I2IP.S8.S32.SAT R9, R10, R9, RZ ;  /* 0x000000090a097239 */ /* 0x000fe200000014ff */
[----:B------:R-:W-:Y:S01]  /*6b40*/  IMAD R20, R38, R25, RZ ;  /* 0x0000001926147224 */ /* 0x000fe200078e02ff */
[----:B------:R-:W-:Y:S01]  /*6b50*/  I2IP.S8.S32.SAT R13, R14, R13, RZ ;  /* 0x0000000d0e0d7239 */ /* 0x000fe200000014ff */
[----:B------:R-:W-:Y:S01]  /*6b60*/  IMAD R15, R0, R40, R15 ;  /* 0x00000028000f7224 */ /* 0x000fe200078e020f */
[----:B------:R-:W-:Y:S01]  /*6b70*/  SHF.R.S32.HI R2, RZ, 0x18, R5 ;  /* 0x00000018ff027819 */ /* 0x000fe20000011405 */
[----:B------:R-:W-:Y:S01]  /*6b80*/  IMAD R24, R38, R29, RZ ;  /* 0x0000001d26187224 */ /* 0x000fe200078e02ff */
[----:B------:R-:W-:Y:S01]  /*6b90*/  SHF.L.U32 R0, R44, 0x8, RZ ;  /* 0x000000082c007819 */ /* 0x000fe200000006ff */
[----:B------:R-:W-:Y:S01]  /*6ba0*/  IMAD R25, R38, R30, RZ ;  /* 0x0000001e26197224 */ /* 0x000fe200078e02ff */
[----:B------:R-:W-:Y:S01]  /*6bb0*/  I2IP.S8.S32.SAT R58, R8, R7, R9 ;  /* 0x00000007083a7239 */ /* 0x000fe20000001409 */
[----:B------:R-:W-:Y:S01]  /*6bc0*/  IMAD R16, R2, R40, R16 ;  /* 0x0000002802107224 */ /* 0x000fe200078e0210 */
[----:B------:R-:W-:Y:S01]  /*6bd0*/  SHF.R.S32.HI R0, RZ, 0x18, R0 ;  /* 0x00000018ff007819 */ /* 0x000fe20000011400 */
[----:B------:R-:W-:Y:S01]  /*6be0*/  IMAD R29, R38, R34, RZ ;  /* 0x00000022261d7224 */ /* 0x000fe200078e02ff */
[----:B------:R-:W-:Y:S01]  /*6bf0*/  SHF.R.S32.HI R2, RZ, 0x18, R44 ;  /* 0x00000018ff027819 */ /* 0x000fe2000001142c */
[----:B------:R-:W-:Y:S01]  /*6c00*/  IMAD.SHL.U32 R5, R45, 0x100, RZ ;  /* 0x000001002d057824 */ /* 0x000fe200078e00ff */
[----:B------:R-:W-:Y:S01]  /*6c10*/  I2IP.S8.S32.SAT R59, R12, R11, R13 ;  /* 0x0000000b0c3b7239 */ /* 0x000fe2000000140d */
[-C--:B------:R-:W-:Y:S02]  /*6c20*/  IMAD R17, R0, R40.reuse, R17 ;  /* 0x0000002800117224 */ /* 0x080fe400078e0211 */
[-C--:B------:R-:W-:Y:S01]  /*6c30*/  IMAD R18, R2, R40.reuse, R18 ;  /* 0x0000002802127224 */ /* 0x080fe200078e0212 */
[----:B------:R-:W-:Y:S01]  /*6c40*/  SHF.R.S32.HI R0, RZ, 0x18, R5 ;  /* 0x00000018ff007819 */ /* 0x000fe20000011405 */
[-C--:B------:R-:W-:Y:S01]  /*6c50*/  IMAD R19, R3, R40.reuse, R19 ;  /* 0x0000002803137224 */ /* 0x080fe200078e0213 */
[----:B------:R-:W-:Y:S01]  /*6c60*/  SHF.R.S32.HI R2, RZ, 0x18, R45 ;  /* 0x00000018ff027819 */ /* 0x000fe2000001142d */
[-C--:B------:R-:W-:Y:S01]  /*6c70*/  IMAD R20, R4, R40.reuse, R20 ;  /* 0x0000002804147224 */ /* 0x080fe200078e0214 */
[----:B------:R-:W-:Y:S01]  /*6c80*/  SHF.L.U32 R4, R46, 0x10, RZ ;  /* 0x000000102e047819 */ /* 0x000fe200000006ff */
[-C--:B------:R-:W-:Y:S01]  /*6c90*/  IMAD R21, R0, R40.reuse, R21 ;  /* 0x0000002800157224 */ /* 0x080fe200078e0215 */
[C---:B------:R-:W-:Y:S01]  /*6ca0*/  PRMT R0, R46.reuse, 0x8880, RZ ;  /* 0x000088802e007816 */ /* 0x040fe200000000ff */
[----:B------:R1:W-:Y:S01]  /*6cb0*/  STS.128 [R69+UR44+0x4200], R56 ;  /* 0x0042003845007988 */ /* 0x0003e20008000c2c */
[----:B------:R-:W-:Y:S01]  /*6cc0*/  SHF.L.U32 R3, R46, 0x8, RZ ;  /* 0x000000082e037819 */ /* 0x000fe200000006ff */
[-C--:B------:R-:W-:Y:S01]  /*6cd0*/  IMAD R22, R2, R40.reuse, R22 ;  /* 0x0000002802167224 */ /* 0x080fe200078e0216 */
[----:B------:R-:W-:Y:S01]  /*6ce0*/  SHF.R.S32.HI R2, RZ, 0x18, R4 ;  /* 0x00000018ff027819 */ /* 0x000fe20000011404 */
[-C--:B------:R-:W-:Y:S01]  /*6cf0*/  IMAD R23, R0, R40.reuse, R23 ;  /* 0x0000002800177224 */ /* 0x080fe200078e0217 */
[----:B------:R-:W-:Y:S01]  /*6d00*/  SHF.R.S32.HI R3, RZ, 0x18, R3 ;  /* 0x00000018ff037819 */ /* 0x000fe20000011403 */
[----:B------:R-:W-:Y:S01]  /*6d10*/  IMAD R30, R38, R35, RZ ;  /* 0x00000023261e7224 */ /* 0x000fe200078e02ff */
[----:B------:R-:W-:Y:S01]  /*6d20*/  SHF.R.S32.HI R0, RZ, 0x18, R46 ;  /* 0x00000018ff007819 */ /* 0x000fe2000001142e */
[-C--:B------:R-:W-:Y:S01]  /*6d30*/  IMAD R24, R2, R40.reuse, R24 ;  /* 0x0000002802187224 */ /* 0x080fe200078e0218 */
[----:B------:R-:W-:Y:S01]  /*6d40*/  PRMT R2, R47, 0x8880, RZ ;  /* 0x000088802f027816 */ /* 0x000fe200000000ff */
[-C--:B------:R-:W-:Y:S01]  /*6d50*/  IMAD R25, R3, R40.reuse, R25 ;  /* 0x0000002803197224 */ /* 0x080fe200078e0219 */
[C---:B------:R-:W-:Y:S01]  /*6d60*/  SHF.L.U32 R3, R47.reuse, 0x10, RZ ;  /* 0x000000102f037819 */ /* 0x040fe200000006ff */
[----:B------:R-:W-:Y:S01]  /*6d70*/  IMAD.SHL.U32 R4, R47, 0x100, RZ ;  /* 0x000001002f047824 */ /* 0x000fe200078e00ff */
[----:B------:R-:W-:Y:S01]  /*6d80*/  SHF.R.S32.HI R5, RZ, 0x18, R47 ;  /* 0x00000018ff057819 */ /* 0x000fe2000001142f */
[-C--:B------:R-:W-:Y:S01]  /*6d90*/  IMAD R26, R0, R40.reuse, R26 ;  /* 0x00000028001a7224 */ /* 0x080fe200078e021a */
[----:B------:R-:W-:Y:S01]  /*6da0*/  SHF.R.S32.HI R3, RZ, 0x18, R3 ;  /* 0x00000018ff037819 */ /* 0x000fe20000011403 */
[-C--:B------:R-:W-:Y:S01]  /*6db0*/  IMAD R27, R2, R40.reuse, R27 ;  /* 0x00000028021b7224 */ /* 0x080fe200078e021b */
[----:B------:R-:W-:Y:S02]  /*6dc0*/  SHF.R.S32.HI R4, RZ, 0x18, R4 ;  /* 0x00000018ff047819 */ /* 0x000fe40000011404 */
[----:B------:R-:W-:Y:S01]  /*6dd0*/  I2IP.S8.S32.SAT R17, R18, R17, RZ ;  /* 0x0000001112117239 */ /* 0x000fe200000014ff */
[-C--:B------:R-:W-:Y:S01]  /*6de0*/  IMAD R28, R3, R40.reuse, R28 ;  /* 0x00000028031c7224 */ /* 0x080fe200078e021c */
[----:B------:R-:W-:Y:S01]  /*6df0*/  I2IP.S8.S32.SAT R21, R22, R21, RZ ;  /* 0x0000001516157239 */ /* 0x000fe200000014ff */
[-C--:B------:R-:W-:Y:S01]  /*6e00*/  IMAD R29, R4, R40.reuse, R29 ;  /* 0x00000028041d7224 */ /* 0x080fe200078e021d */
[----:B------:R-:W-:Y:S01]  /*6e10*/  I2IP.S8.S32.SAT R16, R16, R15, R17 ;  /* 0x0000000f10107239 */ /* 0x000fe20000001411 */
[----:B------:R-:W-:Y:S01]  /*6e20*/  IMAD R30, R5, R40, R30 ;  /* 0x00000028051e7224 */ /* 0x000fe200078e021e */
[----:B------:R-:W-:Y:S02]  /*6e30*/  I2IP.S8.S32.SAT R17, R20, R19, R21 ;  /* 0x0000001314117239 */ /* 0x000fe40000001415 */
[----:B------:R-:W-:Y:S02]  /*6e40*/  I2IP.S8.S32.SAT R18, R26, R25, RZ ;  /* 0x000000191a127239 */ /* 0x000fe400000014ff */
[----:B------:R-:W-:Y:S02]  /*6e50*/  I2IP.S8.S32.SAT R19, R30, R29, RZ ;  /* 0x0000001d1e137239 */ /* 0x000fe400000014ff */
[----:B------:R-:W-:Y:S02]  /*6e60*/  I2IP.S8.S32.SAT R18, R24, R23, R18 ;  /* 0x0000001718127239 */ /* 0x000fe40000001412 */
[----:B------:R-:W-:Y:S02]  /*6e70*/  I2IP.S8.S32.SAT R19, R28, R27, R19 ;  /* 0x0000001b1c137239 */ /* 0x000fe40000001413 */
[----:B------:R-:W-:Y:S02]  /*6e80*/  LEA R0, R82, UR44, 0x3 ;  /* 0x0000002c52007c11 */ /* 0x000fe4000f8e18ff */
[----:B------:R-:W-:Y:S01]  /*6e90*/  @P6 SHF.L.U32 R2, R81, 0x1f, RZ ;  /* 0x0000001f51026819 */ /* 0x000fe200000006ff */
[----:B------:R1:W-:Y:S01]  /*6ea0*/  STS.128 [R89+0x4210], R16 ;  /* 0x0042101059007388 */ /* 0x0003e20000000c00 */
[----:B------:R-:W-:Y:S01]  /*6eb0*/  @!PT LDS RZ, [RZ] ;  /* 0x00000000fffff984 */ /* 0x000fe20000000800 */
[----:B------:R-:W-:Y:S01]  /*6ec0*/  @!PT LDS RZ, [RZ] ;  /* 0x00000000fffff984 */ /* 0x000fe20000000800 */
[----:B------:R-:W-:Y:S01]  /*6ed0*/  @!PT LDS RZ, [RZ] ;  /* 0x00000000fffff984 */ /* 0x000fe20000000800 */
[----:B------:R-:W-:Y:S01]  /*6ee0*/  @!PT LDS RZ, [RZ] ;  /* 0x00000000fffff984 */ /* 0x000fe20000000800 */
[----:B------:R2:W-:Y:S07]  /*6ef0*/  MEMBAR.ALL.CTA ;  /* 0x0000000000007992 */ /* 0x0005ee0000008000 */
[----:B--2---:R-:W2:Y:S02]  /*6f00*/  FENCE.VIEW.ASYNC.S ;  /* 0x00000000000073c6 */ /* 0x004ea40000000000 */
[----:B--2---:R-:W-:Y:S06]  /*6f10*/  BAR.SYNC.DEFER_BLOCKING 0x1, 0x80 ;  /* 0x0042000000007b1d */ /* 0x004fec0000010000 */
[----:B------:R-:W-:Y:S05]  /*6f20*/  @P0 BRA `(.L_x_107) ;  /* 0x0000000000280947 */ /* 0x000fea0003800000 */
[----:B------:R-:W-:Y:S01]  /*6f30*/  UIADD3 UR4, UPT, UPT, UR44, 0x4200, URZ ;  /* 0x000042002c047890 */ /* 0x000fe2000fffe0ff */
[----:B------:R-:W-:Y:S05]  /*6f40*/  UMOV UR51, UR36 ;  /* 0x0000002400337c82 */ /* 0x000fea0008000000 */
[----:B------:R-:W-:Y:S01]  /*6f50*/  MOV R86, UR4 ;  /* 0x0000000400567c02 */ /* 0x000fe20008000f00 */
[----:B------:R-:W-:Y:S03]  /*6f60*/  UIADD3 UR4, UP0, UPT, UR62, 0x680, URZ ;  /* 0x000006803e047890 */ /* 0x000fe6000ff1e0ff */
[----:B------:R-:W-:Y:S01]  /*6f70*/  R2UR UR48, R86 ;  /* 0x00000000563072ca */ /* 0x000fe200000e0000 */
[----:B------:R-:W-:Y:S11]  /*6f80*/  UIADD3.X UR5, UPT, UPT, URZ, UR63, URZ, UP0, !UPT ;  /* 0x0000003fff057290 */ /* 0x000ff600087fe4ff */
[----:B------:R-:W-:Y:S01]  /*6f90*/  @!UPT UIADD3 URZ, UPT, UPT, URZ, URZ, URZ ;  /* 0x000000fffffff290 */ /* 0x000fe2000fffe0ff */
[----:B------:R2:W-:Y:S01]  /*6fa0*/  UTMASTG.3D [UR48], [UR4] ;  /* 0x00000030040073b5 */ /* 0x0005e20008010000 */
[----:B------:R0:W-:Y:S01]  /*6fb0*/  UTMACMDFLUSH ;  /* 0x00000000000079b7 */ /* 0x0001e20000000000 */
[----:B--2---:R-:W-:Y:S04]  /*6fc0*/  DEPBAR.LE SB0, 0x1 ;  /* 0x000080400000791a */ /* 0x004fe80000000000 */
.L_x_107:
[----:B------:R-:W-:Y:S05]  /*6fd0*/  BSYNC.RECONVERGENT B0 ;  /* 0x0000000000007941 */ /* 0x000fea0003800200 */
.L_x_106:
[----:B------:R-:W-:Y:S06]  /*6fe0*/  BAR.SYNC.DEFER_BLOCKING 0x1, 0x80 ;  /* 0x0042000000007b1d */ /* 0x000fec0000010000 */
[----:B------:R-:W2:Y:S01]  /*6ff0*/  @P6 SYNCS.PHASECHK.TRANS64.TRYWAIT P0, [R0+URZ+0x50], R2 ;  /* 0x00005002000065a7 */ /* 0x000ea200080011ff */
[----:B------:R-:W-:Y:S01]  /*7000*/  BSSY B1, `(.L_x_108) ;  /* 0x000001f000017945 */ /* 0x000fe20003800000 */
[----:B--2---:R-:W-:Y:S03]  /*7010*/  @P6 SEL R53, RZ, 0x1, !P0 ;  /* 0x00000001ff356807 */ /* 0x004fe60004000000 */
[----:B------:R-:W-:Y:S05]  /*7020*/  @!P6 BRA `(.L_x_109) ;  /* 0x000000000070e947 */ /* 0x000fea0003800000 */
[----:B------:R-:W-:Y:S01]  /*7030*/  ISETP.NE.AND P1, PT, R54, RZ, PT ;  /* 0x000000ff3600720c */ /* 0x000fe20003f25270 */
[----:B------:R-:W-:Y:S01]  /*7040*/  BSSY B0, `(.L_x_110) ;  /* 0x0000008000007945 */ /* 0x000fe20003800000 */
[----:B------:R-:W-:Y:S11]  /*7050*/  ISETP.NE.AND P0, PT, R53, RZ, PT ;  /* 0x000000ff3500720c */ /* 0x000ff60003f05270 */
[----:B------:R-:W-:Y:S04]  /*7060*/  @P1 IMAD R4, R82, 0x1000, R60 ;  /* 0x0000100052041824 */ /* 0x000fe800078e023c */
[----:B------:R-:W-:Y:S01]  /*7070*/  @P1 IMAD.IADD R3, R55, 0x1, R4 ;  /* 0x0000000137031824 */ /* 0x000fe200078e0204 */
[----:B------:R-:W-:Y:S06]  /*7080*/  @P0 BRA `(.L_x_111) ;  /* 0x00000000000c0947 */ /* 0x000fec0003800000 */
[----:B------:R-:W-:Y:S04]  /*7090*/  SHF.L.U32 R2, R81, 0x1f, RZ ;  /* 0x0000001f51027819 */ /* 0x000fe800000006ff */
[----:B------:R-:W2:Y:S02]  /*70a0*/  SYNCS.PHASECHK.TRANS64.TRYWAIT P0, [R0+URZ+0x50], R2 ;  /* 0x00005002000075a7 */ /* 0x000ea400080011ff */
[----:B--2---:R-:W-:Y:S05]  /*70b0*/  @!P0 BRA `(.L_x_112) ;  /* 0x0000003000f88947 */ /* 0x004fea0003800000 */
.L_x_111:
[----:B------:R-:W-:Y:S05]  /*70c0*/  BSYNC B0 ;  /* 0x0000000000007941 */ /* 0x000fea0003800000 */
.L_x_110:
[----:B------:R-:W-:Y:S01]  /*70d0*/  ISETP.NE.AND P0, PT, R54, RZ, PT ;  /* 0x000000ff3600720c */ /* 0x000fe20003f05270 */
[----:B--2---:R-:W-:Y:S02]  /*70e0*/  VIADD R2, R0, 0x70 ;  /* 0x0000007000027836 */ /* 0x004fe40000000000 */
[----:B------:R-:W-:Y:S02]  /*70f0*/  IMAD.U32 R0, RZ, RZ, UR45 ;  /* 0x0000002dff007e24 */ /* 0x000fe4000f8e00ff */
[----:B------:R-:W-:Y:S03]  /*7100*/  VIADD R82, R82, 0x1 ;  /* 0x0000000152527836 */ /* 0x000fe60000000000 */
[----:B------:R-:W-:Y:S05]  /*7110*/  PRMT R0, R0, 0x654, R2 ;  /* 0x0000065400007816 */ /* 0x000fea0000000002 */
[----:B------:R2:W3:Y:S04]  /*7120*/  @P0 LDS.128 R48, [R4+0x200] ;  /* 0x0002000004300984 */ /* 0x0004e80000000c00 */
        /* <DEDUP_REMOVED lines=11> */
[----:B--23--:R-:W-:Y:S02]  /*71e0*/  LOP3.LUT R81, R81, R0, RZ, 0x3c, !PT ;  /* 0x0000000051517212 */ /* 0x00cfe400078e3cff */
.L_x_109:
[----:B------:R-:W-:Y:S05]  /*71f0*/  BSYNC B1 ;  /* 0x0000000000017941 */ /* 0x000fea0003800000 */
.L_x_108:
[----:B------:R-:W-:Y:S05]  /*7200*/  VIADD R0, R39, 0x40 ;  /* 0x0000004027007836 */ /* 0x000fea0000000000 */
[----:B------:R-:W-:Y:S04]  /*7210*/  SHF.R.U32.HI R0, RZ, 0x15, R0 ;  /* 0x00000015ff007819 */ /* 0x000fe80000011600 */
[----:B------:R-:W-:Y:S11]  /*7220*/  LOP3.LUT P0, RZ, R0, 0x3, R75, 0x48, !PT ;  /* 0x0000000300ff7812 */ /* 0x000ff6000780484b */
[----:B------:R-:W-:Y:S02]  /*7230*/  @!UPT UIADD3 URZ, UPT, UPT, URZ, URZ, URZ ;  /* 0x000000fffffff290 */ /* 0x000fe4000fffe0ff */
[----:B------:R-:W-:Y:S05]  /*7240*/  @!P0 BRA `(.L_x_113) ;  /* 0x0000000000408947 */ /* 0x000fea0003800000 */
[----:B------:R-:W2:Y:S01]  /*7250*/  LDCU.64 UR8, c[0x4][0x78] ;  /* 0x01000f00ff0877ac */ /* 0x000ea20008000a00 */
[----:B------:R-:W-:Y:S01]  /*7260*/  MOV R3, 0x0 ;  /* 0x0000000000037802 */ /* 0x000fe20000000f00 */
[----:B------:R-:W-:Y:S02]  /*7270*/  HFMA2 R12, -RZ, RZ, 0, 5.9604644775390625e-08 ;  /* 0x00000001ff0c7431 */ /* 0x000fe400000001ff */
[----:B------:R-:W-:Y:S02]  /*7280*/  IMAD.MOV.U32 R8, RZ, RZ, 0x192 ;  /* 0x00000192ff087424 */ /* 0x000fe400078e00ff */
[----:B------:R-:W-:Y:S01]  /*7290*/  IMAD.MOV.U32 R13, RZ, RZ, RZ ;  /* 0x000000ffff0d7224 */ /* 0x000fe200078e00ff */
[----:B------:R-:W3:Y:S01]  /*72a0*/  LDCU.64 UR6, c[0x4][0x80] ;  /* 0x01001000ff0677ac */ /* 0x000ee20008000a00 */
[----:B------:R-:W1:Y:S01]  /*72b0*/  LDC.64 R2, c[0x4][R3] ;  /* 0x0100000003027b82 */ /* 0x000e620000000a00 */
[----:B------:R-:W5:Y:S01]  /*72c0*/  LDCU.64 UR4, c[0x4][0x18] ;  /* 0x01000300ff0477ac */ /* 0x000f620008000a00 */
[----:B--2---:R-:W-:Y:S01]  /*72d0*/  MOV R5, UR9 ;  /* 0x0000000900057c02 */ /* 0x004fe20008000f00 */
[----:B------:R-:W-:Y:S01]  /*72e0*/  IMAD.U32 R4, RZ, RZ, UR8 ;  /* 0x00000008ff047e24 */ /* 0x000fe2000f8e00ff */
[----:B---3--:R-:W-:Y:S01]  /*72f0*/  MOV R7, UR7 ;  /* 0x0000000700077c02 */ /* 0x008fe20008000f00 */
[----:B------:R-:W-:Y:S01]  /*7300*/  IMAD.U32 R6, RZ, RZ, UR6 ;  /* 0x00000006ff067e24 */ /* 0x000fe2000f8e00ff */
[----:B-----5:R-:W-:Y:S01]  /*7310*/  MOV R11, UR5 ;  /* 0x00000005000b7c02 */ /* 0x020fe20008000f00 */
[----:B------:R-:W-:Y:S02]  /*7320*/  IMAD.U32 R10, RZ, RZ, UR4 ;  /* 0x00000004ff0a7e24 */ /* 0x000fe4000f8e00ff */
[----:B------:R-:W-:Y:S07]  /*7330*/  LEPC R20, `(.L_x_113) ;  /* 0x000000001014794e */ /* 0x000fee0000000000 */
[----:B-1--4-:R-:W-:Y:S05]  /*7340*/  CALL.ABS.NOINC R2 ;  /* 0x0000000002007343 */ /* 0x012fea0003c00000 */
.L_x_113:
[C---:B------:R-:W-:Y:S01]  /*7350*/  SHF.L.U32 R2, R48.reuse, 0x10, RZ ;  /* 0x0000001030027819 */ /* 0x040fe200000006ff */
[----:B------:R-:W-:Y:S05]  /*7360*/  WARPSYNC.ALL ;  /* 0x0000000000007948 */ /* 0x000fea0003800000 */
[----:B------:R-:W-:Y:S01]  /*7370*/  R2UR UR4, R39 ;  /* 0x00000000270472ca */ /* 0x000fe200000e0000 */
[----:B------:R-:W-:Y:S01]  /*7380*/  BSSY.RECONVERGENT B0, `(.L_x_114) ;  /* 0x0000099000007945 */ /* 0x000fe20003800200 */
[C---:B------:R-:W-:Y:S02]  /*7390*/  PRMT R3, R48.reuse, 0x8880, RZ ;  /* 0x0000888030037816 */ /* 0x040fe400000000ff */
[----:B------:R-:W-:Y:S02]  /*73a0*/  SHF.L.U32 R41, R48, 0x8, RZ ;  /* 0x0000000830297819 */ /* 0x000fe400000006ff */
[C---:B------:R-:W-:Y:S02]  /*73b0*/  SHF.L.U32 R42, R49.reuse, 0x10, RZ ;  /* 0x00000010312a7819 */ /* 0x040fe400000006ff */
[----:B------:R-:W-:Y:S02]  /*73c0*/  SHF.L.U32 R43, R49, 0x8, RZ ;  /* 0x00000008312b7819 */ /* 0x000fe400000006ff */
[----:B------:R-:W-:Y:S02]  /*73d0*/  SHF.R.S32.HI R42, RZ, 0x18, R42 ;  /* 0x00000018ff2a7819 */ /* 0x000fe4000001142a */
[----:B------:R-:W-:Y:S01]  /*73e0*/  SHF.R.S32.HI R43, RZ, 0x18, R43 ;  /* 0x00000018ff2b7819 */ /* 0x000fe2000001142b */
[----:B-1----:R-:W-:Y:S01]  /*73f0*/  LDTM.16dp32bit_t0_t15.x32 R4, tmem[UR4+0x40] ;  /* 0x00004004000479ee */ /* 0x002fe20008a80000 */
[----:B------:R-:W1:Y:S01]  /*7400*/  LDTM.16dp32bit_t16_t31.x32 R4, tmem[UR4+0x60] ;  /* 0x00006004000479ee */ /* 0x000e620008aa0000 */
[----:B------:R-:W-:Y:S02]  /*7410*/  ISETP.NE.AND P0, PT, R87, RZ, PT ;  /* 0x000000ff5700720c */ /* 0x000fe40003f05270 */
        /* <DEDUP_REMOVED lines=16> */
[----:B------:R-:W-:Y:S01]  /*7520*/  IMAD R5, R38, R9, RZ ;  /* 0x0000000926057224 */ /* 0x000fe200078e02ff */
[----:B------:R-:W-:Y:S01]  /*7530*/  PRMT R7, R50, 0x8880, RZ ;  /* 0x0000888032077816 */ /* 0x000fe200000000ff */
[----:B------:R-:W-:Y:S01]  /*7540*/  IMAD R12, R38, R16, RZ ;  /* 0x00000010260c7224 */ /* 0x000fe200078e02ff */
[----:B------:R-:W-:Y:S01]  /*7550*/  I2IP.S8.S32.SAT R56, R2, R0, R56 ;  /* 0x0000000002387239 */ /* 0x000fe20000001438 */
[C---:B------:R-:W-:Y:S01]  /*7560*/  IMAD R9, R38.reuse, R13, RZ ;  /* 0x0000000d26097224 */ /* 0x040fe200078e02ff */
[----:B------:R-:W-:Y:S01]  /*7570*/  SHF.R.S32.HI R3, RZ, 0x18, R49 ;  /* 0x00000018ff037819 */ /* 0x000fe20000011431 */
[----:B------:R-:W-:Y:S01]  /*7580*/  IMAD R16, R38, R20, RZ ;  /* 0x0000001426107224 */ /* 0x000fe200078e02ff */
[----:B----4-:R-:W-:Y:S01]  /*7590*/  SHF.L.U32 R0, R44, 0x10, RZ ;  /* 0x000000102c007819 */ /* 0x010fe200000006ff */
[----:B------:R-:W-:Y:S01]  /*75a0*/  IMAD R13, R38, R17, RZ ;  /* 0x00000011260d7224 */ /* 0x000fe200078e02ff */
[----:B------:R-:W-:Y:S01]  /*75b0*/  SHF.L.U32 R2, R44, 0x8, RZ ;  /* 0x000000082c027819 */ /* 0x000fe200000006ff */
[C---:B------:R-:W-:Y:S01]  /*75c0*/  IMAD R20, R38.reuse, R24, RZ ;  /* 0x0000001826147224 */ /* 0x040fe200078e02ff */
[----:B------:R-:W-:Y:S01]  /*75d0*/  SHF.R.S32.HI R0, RZ, 0x18, R0 ;  /* 0x00000018ff007819 */ /* 0x000fe20000011400 */
[C---:B------:R-:W-:Y:S01]  /*75e0*/  IMAD R17, R38.reuse, R21, RZ ;  /* 0x0000001526117224 */ /* 0x040fe200078e02ff */
[----:B------:R-:W-:Y:S01]  /*75f0*/  SHF.R.S32.HI R2, RZ, 0x18, R2 ;  /* 0x00000018ff027819 */ /* 0x000fe20000011402 */
[C---:B------:R-:W-:Y:S02]  /*7600*/  IMAD R24, R38.reuse, R28, RZ ;  /* 0x0000001c26187224 */ /* 0x040fe400078e02ff */
[C---:B------:R-:W-:Y:S02]  /*7610*/  IMAD R6, R38.reuse, R10, RZ ;  /* 0x0000000a26067224 */ /* 0x040fe400078e02ff */
[C---:B------:R-:W-:Y:S02]  /*7620*/  IMAD R21, R38.reuse, R25, RZ ;  /* 0x0000001926157224 */ /* 0x040fe400078e02ff */
[----:B------:R-:W-:Y:S01]  /*7630*/  IMAD R28, R38, R32, RZ ;  /* 0x00000020261c7224 */ /* 0x000fe200078e02ff */
[----:B------:R-:W-:Y:S01]  /*7640*/  SHF.L.U32 R32, R50, 0x10, RZ ;  /* 0x0000001032207819 */ /* 0x000fe200000006ff */
[-C--:B------:R-:W-:Y:S02]  /*7650*/  IMAD R4, R41, R40.reuse, R4 ;  /* 0x0000002829047224 */ /* 0x080fe400078e0204 */
[----:B------:R-:W-:Y:S01]  /*7660*/  IMAD R25, R38, R29, RZ ;  /* 0x0000001d26197224 */ /* 0x000fe200078e02ff */
[----:B------:R-:W-:Y:S01]  /*7670*/  SHF.R.S32.HI R32, RZ, 0x18, R32 ;  /* 0x00000018ff207819 */ /* 0x000fe20000011420 */
[----:B------:R-:W-:Y:S02]  /*7680*/  IMAD R5, R42, R40, R5 ;  /* 0x000000282a057224 */ /* 0x000fe400078e0205 */
[----:B------:R-:W-:Y:S01]  /*7690*/  IMAD R29, R38, R33, RZ ;  /* 0x00000021261d7224 */ /* 0x000fe200078e02ff */
[----:B------:R-:W-:Y:S01]  /*76a0*/  SHF.L.U32 R33, R50, 0x8, RZ ;  /* 0x0000000832217819 */ /* 0x000fe200000006ff */
[C---:B------:R-:W-:Y:S02]  /*76b0*/  IMAD R11, R38.reuse, R11, RZ ;  /* 0x0000000b260b7224 */ /* 0x040fe400078e02ff */
[C---:B------:R-:W-:Y:S01]  /*76c0*/  IMAD R10, R38.reuse, R14, RZ ;  /* 0x0000000e260a7224 */ /* 0x040fe200078e02ff */
[----:B------:R-:W-:Y:S01]  /*76d0*/  SHF.R.S32.HI R33, RZ, 0x18, R33 ;  /* 0x00000018ff217819 */ /* 0x000fe20000011421 */
[----:B------:R-:W-:Y:S02]  /*76e0*/  IMAD R6, R43, R40, R6 ;  /* 0x000000282b067224 */ /* 0x000fe400078e0206 */
[C---:B------:R-:W-:Y:S02]  /*76f0*/  IMAD R14, R38.reuse, R18, RZ ;  /* 0x00000012260e7224 */ /* 0x040fe400078e02ff */
[C---:B------:R-:W-:Y:S02]  /*7700*/  IMAD R18, R38.reuse, R22, RZ ;  /* 0x0000001626127224 */ /* 0x040fe400078e02ff */
[----:B------:R-:W-:Y:S01]  /*7710*/  IMAD R11, R3, R40, R11 ;  /* 0x00000028030b7224 */ /* 0x000fe200078e020b */
[----:B------:R-:W-:Y:S01]  /*7720*/  PRMT R3, R51, 0x8880, RZ ;  /* 0x0000888033037816 */ /* 0x000fe200000000ff */
[C---:B------:R-:W-:Y:S02]  /*7730*/  IMAD R22, R38.reuse, R26, RZ ;  /* 0x0000001a26167224 */ /* 0x040fe400078e02ff */
[C---:B------:R-:W-:Y:S01]  /*7740*/  IMAD R26, R38.reuse, R30, RZ ;  /* 0x0000001e261a7224 */ /* 0x040fe200078e02ff */
[----:B------:R-:W-:Y:S01]  /*7750*/  I2IP.S8.S32.SAT R11, R11, R6, RZ ;  /* 0x000000060b0b7239 */ /* 0x000fe200000014ff */
[----:B------:R-:W-:Y:S01]  /*7760*/  IMAD R8, R7, R40, R8 ;  /* 0x0000002807087224 */ /* 0x000fe200078e0208 */
[----:B------:R-:W-:Y:S01]  /*7770*/  SHF.L.U32 R6, R51, 0x10, RZ ;  /* 0x0000001033067819 */ /* 0x000fe200000006ff */
[----:B------:R-:W-:Y:S01]  /*7780*/  IMAD R30, R38, R34, RZ ;  /* 0x00000022261e7224 */ /* 0x000fe200078e02ff */
[----:B------:R-:W-:Y:S01]  /*7790*/  SHF.R.S32.HI R34, RZ, 0x18, R50 ;  /* 0x00000018ff227819 */ /* 0x000fe20000011432 */
[----:B------:R-:W-:Y:S01]  /*77a0*/  IMAD R9, R32, R40, R9 ;  /* 0x0000002820097224 */ /* 0x000fe200078e0209 */
[----:B------:R-:W-:Y:S01]  /*77b0*/  SHF.R.S32.HI R6, RZ, 0x18, R6 ;  /* 0x00000018ff067819 */ /* 0x000fe20000011406 */
[----:B------:R-:W-:Y:S01]  /*77c0*/  IMAD R15, R38, R15, RZ ;  /* 0x0000000f260f7224 */ /* 0x000fe200078e02ff */
[----:B------:R-:W-:Y:S01]  /*77d0*/  I2IP.S8.S32.SAT R57, R5, R4, R11 ;  /* 0x0000000405397239 */ /* 0x000fe2000000140b */
[-C--:B------:R-:W-:Y:S01]  /*77e0*/  IMAD R10, R33, R40.reuse, R10 ;  /* 0x00000028210a7224 */ /* 0x080fe200078e020a */
[----:B------:R-:W-:Y:S01]  /*77f0*/  SHF.L.U32 R5, R45, 0x10, RZ ;  /* 0x000000102d057819 */ /* 0x000fe200000006ff */
[----:B------:R-:W-:Y:S01]  /*7800*/  IMAD.SHL.U32 R7, R51, 0x100, RZ ;  /* 0x0000010033077824 */ /* 0x000fe200078e00ff */
[----:B------:R-:W-:Y:S01]  /*7810*/  PRMT R4, R45, 0x8880, RZ ;  /* 0x000088802d047816 */ /* 0x000fe200000000ff */
[-C--:B------:R-:W-:Y:S01]  /*7820*/  IMAD R15, R34, R40.reuse, R15 ;  /* 0x00000028220f7224 */ /* 0x080fe200078e020f */
[----:B------:R-:W-:Y:S01]  /*7830*/  SHF.R.S32.HI R5, RZ, 0x18, R5 ;  /* 0x00000018ff057819 */ /* 0x000fe20000011405 */
[-C--:B------:R-:W-:Y:S01]  /*7840*/  IMAD R12, R3, R40.reuse, R12 ;  /* 0x00000028030c7224 */ /* 0x080fe200078e020c */
[----:B------:R-:W-:Y:S01]  /*7850*/  SHF.R.S32.HI R7, RZ, 0x18, R7 ;  /* 0x00000018ff077819 */ /* 0x000fe20000011407 */
[----:B------:R-:W-:Y:S01]  /*7860*/  IMAD R13, R6, R40, R13 ;  /* 0x00000028060d7224 */ /* 0x000fe200078e020d */
[----:B------:R-:W-:Y:S01]  /*7870*/  I2IP.S8.S32.SAT R15, R15, R10, RZ ;  /* 0x0000000a0f0f7239 */ /* 0x000fe200000014ff */
[----:B------:R-:W-:Y:S01]  /*7880*/  IMAD R19, R38, R19, RZ ;  /* 0x0000001326137224 */ /* 0x000fe200078e02ff */
[----:B------:R-:W-:Y:S01]  /*7890*/  SHF.R.S32.HI R10, RZ, 0x18, R51 ;  /* 0x00000018ff0a7819 */ /* 0x000fe20000011433 */
[----:B------:R-:W-:Y:S01]  /*78a0*/  IMAD R14, R7, R40, R14 ;  /* 0x00000028070e7224 */ /* 0x000fe200078e020e */
[----:B------:R-:W-:Y:S01]  /*78b0*/  PRMT R3, R44, 0x8880, RZ ;  /* 0x000088802c037816 */ /* 0x000fe200000000ff */
[----:B------:R-:W-:Y:S01]  /*78c0*/  IMAD R23, R38, R23, RZ ;  /* 0x0000001726177224 */ /* 0x000fe200078e02ff */
[----:B------:R-:W-:Y:S01]  /*78d0*/  I2IP.S8.S32.SAT R58, R9, R8, R15 ;  /* 0x00000008093a7239 */ /* 0x000fe2000000140f */
[-C--:B------:R-:W-:Y:S02]  /*78e0*/  IMAD R19, R10, R40.reuse, R19 ;  /* 0x000000280a137224 */ /* 0x080fe400078e0213 */
[-C--:B------:R-:W-:Y:S01]  /*78f0*/  IMAD R16, R3, R40.reuse, R16 ;  /* 0x0000002803107224 */ /* 0x080fe200078e0210 */
[----:B------:R-:W-:Y:S01]  /*7900*/  SHF.R.S32.HI R3, RZ, 0x18, R44 ;  /* 0x00000018ff037819 */ /* 0x000fe2000001142c */
[----:B------:R-:W-:Y:S01]  /*7910*/  IMAD R17, R0, R40, R17 ;  /* 0x0000002800117224 */ /* 0x000fe200078e0211 */
[----:B------:R-:W-:Y:S01]  /*7920*/  I2IP.S8.S32.SAT R14, R19, R14, RZ ;  /* 0x0000000e130e7239 */ /* 0x000fe200000014ff */
[----:B------:R-:W-:Y:S02]  /*7930*/  IMAD.SHL.U32 R0, R45, 0x100, RZ ;  /* 0x000001002d007824 */ /* 0x000fe400078e00ff */
[-C--:B------:R-:W-:Y:S01]  /*7940*/  IMAD R18, R2, R40.reuse, R18 ;  /* 0x0000002802127224 */ /* 0x080fe200078e0212 */
[----:B------:R-:W-:Y:S01]  /*7950*/  SHF.R.S32.HI R2, RZ, 0x18, R45 ;  /* 0x00000018ff027819 */ /* 0x000fe2000001142d */
[-C--:B------:R-:W-:Y:S01]  /*7960*/  IMAD R23, R3, R40.reuse, R23 ;  /* 0x0000002803177224 */ /* 0x080fe200078e0217 */
[----:B------:R-:W-:Y:S01]  /*7970*/  SHF.R.S32.HI R0, RZ, 0x18, R0 ;  /* 0x00000018ff007819 */ /* 0x000fe20000011400 */
[-C--:B------:R-:W-:Y:S01]  /*7980*/  IMAD R20, R4, R40.reuse, R20 ;  /* 0x0000002804147224 */ /* 0x080fe200078e0214 */
[C---:B------:R-:W-:Y:S01]  /*7990*/  SHF.L.U32 R4, R46.reuse, 0x10, RZ ;  /* 0x000000102e047819 */ /* 0x040fe200000006ff */
[-C--:B------:R-:W-:Y:S01]  /*79a0*/  IMAD R21, R5, R40.reuse, R21 ;  /* 0x0000002805157224 */ /* 0x080fe200078e0215 */
[----:B------:R-:W-:Y:S01]  /*79b0*/  PRMT R3, R46, 0x8880, RZ ;  /* 0x000088802e037816 */ /* 0x000fe200000000ff */
[----:B------:R-:W-:Y:S01]  /*79c0*/  IMAD R27, R38, R27, RZ ;  /* 0x0000001b261b7224 */ /* 0x000fe200078e02ff */
[----:B------:R-:W-:Y:S01]  /*79d0*/  SHF.L.U32 R5, R46, 0x8, RZ ;  /* 0x000000082e057819 */ /* 0x000fe200000006ff */
[-C--:B------:R-:W-:Y:S01]  /*79e0*/  IMAD R22, R0, R40.reuse, R22 ;  /* 0x0000002800167224 */ /* 0x080fe200078e0216 */
[----:B------:R-:W-:Y:S01]  /*79f0*/  SHF.R.S32.HI R4, RZ, 0x18, R4 ;  /* 0x00000018ff047819 */ /* 0x000fe20000011404 */
[-C--:B------:R-:W-:Y:S01]  /*7a00*/  IMAD R27, R2, R40.reuse, R27 ;  /* 0x00000028021b7224 */ /* 0x080fe200078e021b */
[----:B------:R-:W-:Y:S01]  /*7a10*/  SHF.R.S32.HI R5, RZ, 0x18, R5 ;  /* 0x00000018ff057819 */ /* 0x000fe20000011405 */
[-C--:B------:R-:W-:Y:S01]  /*7a20*/  IMAD R24, R3, R40.reuse, R24 ;  /* 0x0000002803187224 */ /* 0x080fe200078e0218 */
[C---:B------:R-:W-:Y:S01]  /*7a30*/  SHF.L.U32 R3, R47.reuse, 0x10, RZ ;  /* 0x000000102f037819 */ /* 0x040fe200000006ff */
[-C--:B------:R-:W-:Y:S01]  /*7a40*/  IMAD R25, R4, R40.reuse, R25 ;  /* 0x0000002804197224 */ /* 0x080fe200078e0219 */
[----:B------:R-:W-:Y:S01]  /*7a50*/  SHF.R.S32.HI R0, RZ, 0x18, R46 ;  /* 0x00000018ff007819 */ /* 0x000fe2000001142e */
[----:B------:R-:W-:Y:S01]  /*7a60*/  IMAD R31, R38, R31, RZ ;  /* 0x0000001f261f7224 */ /* 0x000fe200078e02ff */
[----:B------:R-:W-:Y:S01]  /*7a70*/  PRMT R2, R47, 0x8880, RZ ;  /* 0x000088802f027816 */ /* 0x000fe200000000ff */
[-C--:B------:R-:W-:Y:S01]  /*7a80*/  IMAD R26, R5, R40.reuse, R26 ;  /* 0x00000028051a7224 */ /* 0x080fe200078e021a */
[----:B------:R-:W-:Y:S01]  /*7a90*/  SHF.L.U32 R4, R47, 0x8, RZ ;  /* 0x000000082f047819 */ /* 0x000fe200000006ff */
[-C--:B------:R-:W-:Y:S01]  /*7aa0*/  IMAD R31, R0, R40.reuse, R31 ;  /* 0x00000028001f7224 */ /* 0x080fe200078e021f */
[----:B------:R-:W-:Y:S01]  /*7ab0*/  SHF.R.S32.HI R3, RZ, 0x18, R3 ;  /* 0x00000018ff037819 */ /* 0x000fe20000011403 */
[-C--:B------:R-:W-:Y:S01]  /*7ac0*/  IMAD R28, R2, R40.reuse, R28 ;  /* 0x00000028021c7224 */ /* 0x080fe200078e021c */
[----:B------:R-:W-:Y:S01]  /*7ad0*/  SHF.R.S32.HI R4, RZ, 0x18, R4 ;  /* 0x00000018ff047819 */ /* 0x000fe20000011404 */
[----:B------:R-:W-:Y:S01]  /*7ae0*/  IMAD R35, R38, R35, RZ ;  /* 0x0000002326237224 */ /* 0x000fe200078e02ff */
[----:B------:R-:W-:Y:S01]  /*7af0*/  SHF.R.S32.HI R5, RZ, 0x18, R47 ;  /* 0x00000018ff057819 */ /* 0x000fe2000001142f */
[----:B------:R-:W-:Y:S01]  /*7b00*/  IMAD R29, R3, R40, R29 ;  /* 0x00000028031d7224 */ /* 0x000fe200078e021d */
[----:B------:R-:W-:Y:S01]  /*7b10*/  I2IP.S8.S32.SAT R59, R13, R12, R14 ;  /* 0x0000000c0d3b7239 */ /* 0x000fe2000000140e */
[----:B------:R-:W-:Y:S01]  /*7b20*/  IMAD R30, R4, R40, R30 ;  /* 0x00000028041e7224 */ /* 0x000fe200078e021e */
[----:B------:R-:W-:Y:S01]  /*7b30*/  I2IP.S8.S32.SAT R18, R23, R18, RZ ;  /* 0x0000001217127239 */ /* 0x000fe200000014ff */
[----:B------:R-:W-:Y:S01]  /*7b40*/  IMAD R35, R5, R40, R35 ;  /* 0x0000002805237224 */ /* 0x000fe200078e0223 */
[----:B------:R-:W-:Y:S01]  /*7b50*/  I2IP.S8.S32.SAT R22, R27, R22, RZ ;  /* 0x000000161b167239 */ /* 0x000fe200000014ff */
[----:B------:R1:W-:Y:S01]  /*7b60*/  STS.128 [R69+UR44+0x5200], R56 ;  /* 0x0052003845007988 */ /* 0x0003e20008000c2c */
[----:B------:R-:W-:Y:S02]  /*7b70*/  I2IP.S8.S32.SAT R26, R31, R26, RZ ;  /* 0x0000001a1f1a7239 */ /* 0x000fe400000014ff */
[----:B------:R-:W-:Y:S02]  /*7b80*/  I2IP.S8.S32.SAT R19, R35, R30, RZ ;  /* 0x0000001e23137239 */ /* 0x000fe400000014ff */
[----:B------:R-:W-:Y:S02]  /*7b90*/  I2IP.S8.S32.SAT R16, R17, R16, R18 ;  /* 0x0000001011107239 */ /* 0x000fe40000001412 */
[----:B------:R-:W-:Y:S02]  /*7ba0*/  I2IP.S8.S32.SAT R17, R21, R20, R22 ;  /* 0x0000001415117239 */ /* 0x000fe40000001416 */
        /* <DEDUP_REMOVED lines=13> */
[----:B------:R-:W-:Y:S02]  /*7c80*/  UIADD3 UR4, UP0, UPT, UR62, 0x680, URZ ;  /* 0x000006803e047890 */ /* 0x000fe4000ff1e0ff */
[----:B------:R-:W-:Y:S02]  /*7c90*/  UIADD3 UR9, UPT, UPT, UR49, 0x40, URZ ;  /* 0x0000004031097890 */ /* 0x000fe4000fffe0ff */
[----:B------:R-:W-:Y:S02]  /*7ca0*/  UIADD3 UR8, UPT, UPT, UR44, 0x5200, URZ ;  /* 0x000052002c087890 */ /* 0x000fe4000fffe0ff */
[----:B------:R-:W-:Y:S01]  /*7cb0*/  UIADD3.X UR5, UPT, UPT, URZ, UR63, URZ, UP0, !UPT ;  /* 0x0000003fff057290 */ /* 0x000fe200087fe4ff */
[----:B------:R-:W-:Y:S01]  /*7cc0*/  UMOV UR10, UR50 ;  /* 0x00000032000a7c82 */ /* 0x000fe20008000000 */
[----:B------:R-:W-:Y:S07]  /*7cd0*/  UMOV UR11, UR36 ;  /* 0x00000024000b7c82 */ /* 0x000fee0008000000 */
[----:B------:R2:W-:Y:S01]  /*7ce0*/  UTMASTG.3D [UR8], [UR4] ;  /* 0x00000008040073b5 */ /* 0x0005e20008010000 */
[----:B------:R0:W-:Y:S01]  /*7cf0*/  UTMACMDFLUSH ;  /* 0x00000000000079b7 */ /* 0x0001e20000000000 */
[----:B--2---:R-:W-:Y:S04]  /*7d00*/  DEPBAR.LE SB0, 0x1 ;  /* 0x000080400000791a */ /* 0x004fe80000000000 */
.L_x_115:
[----:B------:R-:W-:Y:S05]  /*7d10*/  BSYNC.RECONVERGENT B0 ;  /* 0x0000000000007941 */ /* 0x000fea0003800200 */
.L_x_114:
        /* <DEDUP_REMOVED lines=14> */
.L_x_119:
[----:B------:R-:W-:Y:S05]  /*7e00*/  BSYNC B0 ;  /* 0x0000000000007941 */ /* 0x000fea0003800000 */
.L_x_118:
[----:B------:R-:W-:Y:S01]  /*7e10*/  ISETP.NE.AND P0, PT, R54, RZ, PT ;  /* 0x000000ff3600720c */ /* 0x000fe20003f05270 */
[----:B------:R-:W-:Y:S11]  /*7e20*/  VIADD R82, R82, 0x1 ;  /* 0x0000000152527836 */ /* 0x000ff60000000000 */
[----:B------:R-:W-:Y:S01]  /*7e30*/  @!UPT UIADD3 URZ, UPT, UPT, URZ, URZ, URZ ;  /* 0x000000fffffff290 */ /* 0x000fe2000fffe0ff */
[----:B------:R3:W4:Y:S04]  /*7e40*/  @P0 LDS.128 R44, [R2+0x210] ;  /* 0x00021000022c0984 */ /* 0x0007280000000c00 */
[----:B------:R1:W1:Y:S01]  /*7e50*/  @P0 LDS.128 R48, [R3+0x200] ;  /* 0x0002000003300984 */ /* 0x0002620000000c00 */
        /* <DEDUP_REMOVED lines=8> */
[----:B---3--:R-:W-:Y:S02]  /*7ee0*/  VIADD R2, R0, 0x70 ;  /* 0x0000007000027836 */ /* 0x008fe40000000000 */
[----:B--2---:R-:W-:Y:S05]  /*7ef0*/  IMAD.U32 R0, RZ, RZ, UR45 ;  /* 0x0000002dff007e24 */ /* 0x004fea000f8e00ff */
[----:B------:R-:W-:Y:S04]  /*7f00*/  PRMT R0, R0, 0x654, R2 ;  /* 0x0000065400007816 */ /* 0x000fe80000000002 */
[----:B-----5:R2:W-:Y:S02]  /*7f10*/  SYNCS.ARRIVE.TRANS64.RED.A1T0 RZ, [R0+URZ], RZ ;  /* 0x000000ff00ff79a7 */ /* 0x0205e400081004ff */
[----:B--2---:R-:W-:Y:S04]  /*7f20*/  SEL R0, RZ, 0x1, P0 ;  /* 0x00000001ff007807 */ /* 0x004fe80000000000 */
[----:B-1--4-:R-:W-:Y:S02]  /*7f30*/  LOP3.LUT R81, R81, R0, RZ, 0x3c, !PT ;  /* 0x0000000051517212 */ /* 0x012fe400078e3cff */
.L_x_117:
[----:B------:R-:W-:Y:S05]  /*7f40*/  BSYNC B1 ;  /* 0x0000000000017941 */ /* 0x000fea0003800000 */
.L_x_116:
        /* <DEDUP_REMOVED lines=21> */
.L_x_121:
        /* <DEDUP_REMOVED lines=36> */
[----:B------:R-:W-:Y:S01]  /*82e0*/  SHF.L.U32 R0, R44, 0x10, RZ ;  /* 0x000000102c007819 */ /* 0x000fe200000006ff */
        /* <DEDUP_REMOVED lines=110> */
[----:B------:R-:W-:Y:S02]  /*89d0*/  UIADD3 UR4, UPT, UPT, UR44, 0x4200, URZ ;  /* 0x000042002c047890 */ /* 0x000fe4000fffe0ff */
[----:B------:R-:W-:Y:S01]  /*89e0*/  UIADD3 UR9, UPT, UPT, UR49, 0x80, URZ ;  /* 0x0000008031097890 */ /* 0x000fe2000fffe0ff */
[----:B------:R-:W-:Y:S01]  /*89f0*/  UMOV UR10, UR50 ;  /* 0x00000032000a7c82 */ /* 0x000fe20008000000 */
[----:B------:R-:W-:Y:S02]  /*8a00*/  UMOV UR11, UR36 ;  /* 0x00000024000b7c82 */ /* 0x000fe40008000000 */
        /* <DEDUP_REMOVED lines=8> */
.L_x_123:
[----:B------:R-:W-:Y:S05]  /*8a90*/  BSYNC.RECONVERGENT B0 ;  /* 0x0000000000007941 */ /* 0x000fea0003800200 */
.L_x_122:
        /* <DEDUP_REMOVED lines=14> */
.L_x_127:
[----:B------:R-:W-:Y:S05]  /*8b80*/  BSYNC B0 ;  /* 0x0000000000007941 */ /* 0x000fea0003800000 */
.L_x_126:
        /* <DEDUP_REMOVED lines=18> */
.L_x_125:
[----:B------:R-:W-:Y:S05]  /*8cb0*/  BSYNC B1 ;  /* 0x0000000000017941 */ /* 0x000fea0003800000 */
.L_x_124:
        /* <DEDUP_REMOVED lines=21> */
.L_x_129:
[----:B------:R-:W-:Y:S01]  /*8e10*/  ISETP.NE.AND P0, PT, R87, RZ, PT ;  /* 0x000000ff5700720c */ /* 0x000fe20003f05270 */
[----:B------:R-:W-:Y:S05]  /*8e20*/  WARPSYNC.ALL ;  /* 0x0000000000007948 */ /* 0x000fea0003800000 */
[----:B------:R-:W-:Y:S01]  /*8e30*/  IMAD.SHL.U32 R66, R49, 0x100, RZ ;  /* 0x0000010031427824 */ /* 0x000fe200078e00ff */
[----:B------:R-:W-:Y:S01]  /*8e40*/  R2UR UR4, R39 ;  /* 0x00000000270472ca */ /* 0x000fe200000e0000 */
[----:B------:R-:W-:Y:S01]  /*8e50*/  IMAD.SHL.U32 R60, R51, 0x100, RZ ;  /* 0x00000100333c7824 */ /* 0x000fe200078e00ff */
[C---:B------:R-:W-:Y:S01]  /*8e60*/  SHF.L.U32 R2, R48.reuse, 0x10, RZ ;  /* 0x0000001030027819 */ /* 0x040fe200000006ff */
[----:B----4-:R-:W-:Y:S01]  /*8e70*/  IMAD.SHL.U32 R54, R45, 0x100, RZ ;  /* 0x000001002d367824 */ /* 0x010fe200078e00ff */
[C---:B------:R-:W-:Y:S01]  /*8e80*/  PRMT R0, R48.reuse, 0x8880, RZ ;  /* 0x0000888030007816 */ /* 0x040fe200000000ff */
[----:B------:R-:W-:Y:S01]  /*8e90*/  BSSY.RECONVERGENT B0, `(.L_x_130) ;  /* 0x000009e000007945 */ /* 0x000fe20003800200 */
[----:B------:R-:W-:Y:S02]  /*8ea0*/  SHF.L.U32 R3, R48, 0x8, RZ ;  /* 0x0000000830037819 */ /* 0x000fe400000006ff */
[----:B------:R-:W-:Y:S02]  /*8eb0*/  SHF.R.S32.HI R2, RZ, 0x18, R2 ;  /* 0x00000018ff027819 */ /* 0x000fe40000011402 */
[----:B------:R-:W-:Y:S02]  /*8ec0*/  PRMT R68, R49, 0x8880, RZ ;  /* 0x0000888031447816 */ /* 0x000fe400000000ff */
[----:B------:R-:W-:Y:S01]  /*8ed0*/  SHF.R.S32.HI R3, RZ, 0x18, R3 ;  /* 0x00000018ff037819 */ /* 0x000fe20000011403 */
[----:B-1----:R-:W-:Y:S01]  /*8ee0*/  LDTM.16dp32bit_t0_t15.x32 R4, tmem[UR4+0xc0] ;  /* 0x0000c004000479ee */ /* 0x002fe20008a80000 */
[----:B------:R-:W1:Y:S01]  /*8ef0*/  LDTM.16dp32bit_t16_t31.x32 R4, tmem[UR4+0xe0] ;  /* 0x0000e004000479ee */ /* 0x000e620008aa0000 */
[----:B------:R-:W-:Y:S01]  /*8f00*/  NOP ;  /* 0x0000000000007918 */ /* 0x000fe20000000000 */
[----:B------:R-:W-:Y:S02]  /*8f10*/  SHF.L.U32 R63, R50, 0x8, RZ ;  /* 0x00000008323f7819 */ /* 0x000fe400000006ff */
[C---:B------:R-:W-:Y:S02]  /*8f20*/  PRMT R62, R51.reuse, 0x8880, RZ ;  /* 0x00008880333e7816 */ /* 0x040fe400000000ff */
[----:B------:R-:W-:Y:S02]  /*8f30*/  SHF.L.U32 R61, R51, 0x10, RZ ;  /* 0x00000010333d7819 */ /* 0x000fe400000006ff */
[----:B------:R-:W-:Y:S02]  /*8f40*/  R2UR UR5, R52 ;  /* 0x00000000340572ca */ /* 0x000fe400000e0000 */
[----:B------:R-:W-:Y:S01]  /*8f50*/  SHF.R.S32.HI R39, RZ, 0x18, R48 ;  /* 0x00000018ff277819 */ /* 0x000fe20000011430 */
[----:B------:R-:W-:Y:S01]  /*8f60*/  IMAD.SHL.U32 R48, R47, 0x100, RZ ;  /* 0x000001002f307824 */ /* 0x000fe200078e00ff */
[----:B------:R-:W-:Y:S02]  /*8f70*/  SHF.L.U32 R67, R49, 0x10, RZ ;  /* 0x0000001031437819 */ /* 0x000fe400000006ff */
[C---:B------:R-:W-:Y:S02]  /*8f80*/  PRMT R65, R50.reuse, 0x8880, RZ ;  /* 0x0000888032417816 */ /* 0x040fe400000000ff */
[----:B------:R-:W-:Y:S02]  /*8f90*/  SHF.R.S32.HI R41, RZ, 0x18, R49 ;  /* 0x00000018ff297819 */ /* 0x000fe40000011431 */
[----:B------:R-:W-:Y:S02]  /*8fa0*/  SHF.L.U32 R64, R50, 0x10, RZ ;  /* 0x0000001032407819 */ /* 0x000fe400000006ff */
[----:B------:R-:W-:Y:S01]  /*8fb0*/  SHF.R.S32.HI R42, RZ, 0x18, R50 ;  /* 0x00000018ff2a7819 */ /* 0x000fe20000011432 */
[----:B------:R-:W-:Y:S01]  /*8fc0*/  UIADD3 UR4, UPT, UPT, UR5, 0xe0, URZ ;  /* 0x000000e005047890 */ /* 0x000fe2000fffe0ff */
[----:B------:R-:W-:Y:S01]  /*8fd0*/  PRMT R59, R44, 0x8880, RZ ;  /* 0x000088802c3b7816 */ /* 0x000fe200000000ff */
[C---:B-1----:R-:W-:Y:S02]  /*8fe0*/  IMAD R4, R38.reuse, R4, RZ ;  /* 0x0000000426047224 */ /* 0x042fe400078e02ff */
[----:B------:R-:W-:Y:S01]  /*8ff0*/  UPRMT UR4, UR45, 0x654, UR4 ;  /* 0x000006542d047896 */ /* 0x000fe20008000004 */
[C---:B------:R-:W-:Y:S01]  /*9000*/  IMAD R5, R38.reuse, R5, RZ ;  /* 0x0000000526057224 */ /* 0x040fe200078e02ff */
[----:B------:R-:W-:Y:S01]  /*9010*/  SHF.R.S32.HI R43, RZ, 0x18, R51 ;  /* 0x00000018ff2b7819 */ /* 0x000fe20000011433 */
[----:B------:R-:W-:Y:S01]  /*9020*/  IMAD R6, R38, R6, RZ ;  /* 0x0000000626067224 */ /* 0x000fe200078e02ff */
[----:B------:R-:W-:Y:S01]  /*9030*/  SHF.L.U32 R51, R46, 0x8, RZ ;  /* 0x000000082e337819 */ /* 0x000fe200000006ff */
[----:B------:R-:W-:Y:S01]  /*9040*/  IMAD R4, R0, R40, R4 ;  /* 0x0000002800047224 */ /* 0x000fe200078e0204 */
[----:B------:R-:W-:Y:S01]  /*9050*/  MOV R0, R68 ;  /* 0x0000004400007202 */ /* 0x000fe20000000f00 */
[----:B------:R-:W-:Y:S01]  /*9060*/  IMAD R7, R38, R7, RZ ;  /* 0x0000000726077224 */ /* 0x000fe200078e02ff */
[----:B------:R-:W-:Y:S01]  /*9070*/  SHF.L.U32 R58, R44, 0x10, RZ ;  /* 0x000000102c3a7819 */ /* 0x000fe200000006ff */
[-C--:B------:R-:W-:Y:S01]  /*9080*/  IMAD R5, R2, R40.reuse, R5 ;  /* 0x0000002802057224 */ /* 0x080fe200078e0205 */
[----:B------:R-:W-:Y:S01]  /*9090*/  SYNCS.ARRIVE.TRANS64.RED.A1T0 RZ, [UR4], RZ ;  /* 0x000000ffffff79a7 */ /* 0x000fe20008100404 */
[----:B------:R-:W-:Y:S01]  /*90a0*/  IMAD R6, R3, R40, R6 ;  /* 0x0000002803067224 */ /* 0x000fe200078e0206 */
[----:B------:R-:W-:Y:S01]  /*90b0*/  SHF.R.S32.HI R2, RZ, 0x18, R67 ;  /* 0x00000018ff027819 */ /* 0x000fe20000011443 */
[C---:B------:R-:W-:Y:S01]  /*90c0*/  IMAD R8, R38.reuse, R8, RZ ;  /* 0x0000000826087224 */ /* 0x040fe200078e02ff */
[----:B------:R-:W-:Y:S01]  /*90d0*/  SHF.R.S32.HI R3, RZ, 0x18, R66 ;  /* 0x00000018ff037819 */ /* 0x000fe20000011442 */
[-C--:B------:R-:W-:Y:S01]  /*90e0*/  IMAD R7, R39, R40.reuse, R7 ;  /* 0x0000002827077224 */ /* 0x080fe200078e0207 */
[----:B------:R-:W-:Y:S01]  /*90f0*/  MOV R39, R65 ;  /* 0x0000004100277202 */ /* 0x000fe20000000f00 */
[----:B------:R-:W-:Y:S01]  /*9100*/  IMAD R9, R38, R9, RZ ;  /* 0x0000000926097224 */ /* 0x000fe200078e02ff */
[C---:B------:R-:W-:Y:S01]  /*9110*/  PRMT R56, R45.reuse, 0x8880, RZ ;  /* 0x000088802d387816 */ /* 0x040fe200000000ff */
[----:B------:R-:W-:Y:S01]  /*9120*/  IMAD R8, R0, R40, R8 ;  /* 0x0000002800087224 */ /* 0x000fe200078e0208 */
[----:B------:R-:W-:Y:S01]  /*9130*/  SHF.L.U32 R55, R45, 0x10, RZ ;  /* 0x000000102d377819 */ /* 0x000fe200000006ff */
[----:B------:R-:W-:Y:S01]  /*9140*/  IMAD R10, R38, R10, RZ ;  /* 0x0000000a260a7224 */ /* 0x000fe200078e02ff */
[----:B------:R-:W-:Y:S01]  /*9150*/  PRMT R53, R46, 0x8880, RZ ;  /* 0x000088802e357816 */ /* 0x000fe200000000ff */
[----:B------:R-:W-:Y:S01]  /*9160*/  IMAD R9, R2, R40, R9 ;  /* 0x0000002802097224 */ /* 0x000fe200078e0209 */
[----:B------:R-:W-:Y:S01]  /*9170*/  SHF.R.S32.HI R45, RZ, 0x18, R45 ;  /* 0x00000018ff2d7819 */ /* 0x000fe2000001142d */
[----:B------:R-:W-:Y:S01]  /*9180*/  IMAD R0, R38, R20, RZ ;  /* 0x0000001426007224 */ /* 0x000fe200078e02ff */
[----:B------:R-:W-:Y:S01]  /*9190*/  SHF.L.U32 R52, R46, 0x10, RZ ;  /* 0x000000102e347819 */ /* 0x000fe200000006ff */
[C---:B------:R-:W-:Y:S01]  /*91a0*/  IMAD R11, R38.reuse, R11, RZ ;  /* 0x0000000b260b7224 */ /* 0x040fe200078e02ff */
[C---:B------:R-:W-:Y:S01]  /*91b0*/  PRMT R50, R47.reuse, 0x8880, RZ ;  /* 0x000088802f327816 */ /* 0x040fe200000000ff */
[C---:B------:R-:W-:Y:S01]  /*91c0*/  IMAD R2, R38.reuse, R21, RZ ;  /* 0x0000001526027224 */ /* 0x040fe200078e02ff */
[----:B------:R-:W-:Y:S01]  /*91d0*/  SHF.R.S32.HI R46, RZ, 0x18, R46 ;  /* 0x00000018ff2e7819 */ /* 0x000fe2000001142e */
[C---:B------:R-:W-:Y:S01]  /*91e0*/  IMAD R20, R38.reuse, R24, RZ ;  /* 0x0000001826147224 */ /* 0x040fe200078e02ff */
[----:B------:R-:W-:Y:S01]  /*91f0*/  SHF.L.U32 R49, R47, 0x10, RZ ;  /* 0x000000102f317819 */ /* 0x000fe200000006ff */
[C---:B------:R-:W-:Y:S01]  /*9200*/  IMAD R21, R38.reuse, R25, RZ ;  /* 0x0000001926157224 */ /* 0x040fe200078e02ff */
[----:B------:R-:W-:Y:S01]  /*9210*/  SHF.R.S32.HI R47, RZ, 0x18, R47 ;  /* 0x00000018ff2f7819 */ /* 0x000fe2000001142f */
[----:B------:R-:W-:Y:S01]  /*9220*/  IMAD R24, R38, R28, RZ ;  /* 0x0000001c26187224 */ /* 0x000fe200078e02ff */
[----:B------:R-:W-:Y:S01]  /*9230*/  SHF.L.U32 R57, R44, 0x8, RZ ;  /* 0x000000082c397819 */ /* 0x000fe200000006ff */
[----:B------:R-:W-:Y:S01]  /*9240*/  IMAD R10, R3, R40, R10 ;  /* 0x00000028030a7224 */ /* 0x000fe200078e020a */
[----:B------:R-:W-:Y:S01]  /*9250*/  SHF.R.S32.HI R44, RZ, 0x18, R44 ;  /* 0x00000018ff2c7819 */ /* 0x000fe2000001142c */
[----:B------:R-:W-:Y:S01]  /*9260*/  IMAD R12, R38, R12, RZ ;  /* 0x0000000c260c7224 */ /* 0x000fe200078e02ff */
[----:B------:R-:W-:Y:S01]  /*9270*/  IADD3 R36, PT, PT, R36, 0x1, RZ ;  /* 0x0000000124247810 */ /* 0x000fe20007ffe0ff */
[C---:B------:R-:W-:Y:S02]  /*9280*/  IMAD R25, R38.reuse, R29, RZ ;  /* 0x0000001d26197224 */ /* 0x040fe400078e02ff */
[C---:B------:R-:W-:Y:S01]  /*9290*/  IMAD R28, R38.reuse, R32, RZ ;  /* 0x00000020261c7224 */ /* 0x040fe200078e02ff */
[----:B------:R-:W-:Y:S01]  /*92a0*/  SHF.R.S32.HI R32, RZ, 0x18, R64 ;  /* 0x00000018ff207819 */ /* 0x000fe20000011440 */
[C---:B------:R-:W-:Y:S01]  /*92b0*/  IMAD R29, R38.reuse, R33, RZ ;  /* 0x00000021261d7224 */ /* 0x040fe200078e02ff */
[----:B------:R-:W-:Y:S01]  /*92c0*/  I2IP.S8.S32.SAT R33, R7, R6, RZ ;  /* 0x0000000607217239 */ /* 0x000fe200000014ff */
[----:B------:R-:W-:Y:S01]  /*92d0*/  IMAD R11, R41, R40, R11 ;  /* 0x00000028290b7224 */ /* 0x000fe200078e020b */
[----:B------:R-:W-:Y:S01]  /*92e0*/  SHF.R.S32.HI R6, RZ, 0x18, R63 ;  /* 0x00000018ff067819 */ /* 0x000fe2000001143f */
[C---:B------:R-:W-:Y:S01]  /*92f0*/  IMAD R13, R38.reuse, R13, RZ ;  /* 0x0000000d260d7224 */ /* 0x040fe200078e02ff */
[----:B------:R-:W-:Y:S01]  /*9300*/  MOV R7, R62 ;  /* 0x0000003e00077202 */ /* 0x000fe20000000f00 */
[C---:B------:R-:W-:Y:S02]  /*9310*/  IMAD R14, R38.reuse, R14, RZ ;  /* 0x0000000e260e7224 */ /* 0x040fe400078e02ff */
[C---:B------:R-:W-:Y:S02]  /*9320*/  IMAD R3, R38.reuse, R22, RZ ;  /* 0x0000001626037224 */ /* 0x040fe400078e02ff */
[----:B------:R-:W-:Y:S02]  /*9330*/  IMAD R12, R39, R40, R12 ;  /* 0x00000028270c7224 */ /* 0x000fe400078e020c */
[C---:B------:R-:W-:Y:S02]  /*9340*/  IMAD R22, R38.reuse, R26, RZ ;  /* 0x0000001a26167224 */ /* 0x040fe400078e02ff */
[C---:B------:R-:W-:Y:S02]  /*9350*/  IMAD R15, R38.reuse, R15, RZ ;  /* 0x0000000f260f7224 */ /* 0x040fe400078e02ff */
[----:B------:R-:W-:Y:S02]  /*9360*/  IMAD R26, R38, R30, RZ ;  /* 0x0000001e261a7224 */ /* 0x000fe400078e02ff */
[----:B------:R-:W-:Y:S02]  /*9370*/  IMAD R13, R32, R40, R13 ;  /* 0x00000028200d7224 */ /* 0x000fe400078e020d */
[C---:B------:R-:W-:Y:S01]  /*9380*/  IMAD R30, R38.reuse, R34, RZ ;  /* 0x00000022261e7224 */ /* 0x040fe200078e02ff */
[----:B------:R-:W-:Y:S01]  /*9390*/  I2IP.S8.S32.SAT R34, R11, R10, RZ ;  /* 0x0000000a0b227239 */ /* 0x000fe200000014ff */
[----:B------:R-:W-:Y:S01]  /*93a0*/  IMAD R16, R38, R16, RZ ;  /* 0x0000001026107224 */ /* 0x000fe200078e02ff */
[----:B------:R-:W-:Y:S01]  /*93b0*/  SHF.R.S32.HI R10, RZ, 0x18, R61 ;  /* 0x00000018ff0a7819 */ /* 0x000fe2000001143d */
[----:B------:R-:W-:Y:S01]  /*93c0*/  IMAD R14, R6, R40, R14 ;  /* 0x00000028060e7224 */ /* 0x000fe200078e020e */
[----:B------:R-:W-:Y:S01]  /*93d0*/  I2IP.S8.S32.SAT R61, R9, R8, R34 ;  /* 0x00000008093d7239 */ /* 0x000fe20000001422 */
[----:B------:R-:W-:Y:S01]  /*93e0*/  IMAD R17, R38, R17, RZ ;  /* 0x0000001126117224 */ /* 0x000fe200078e02ff */
[----:B------:R-:W-:Y:S01]  /*93f0*/  SHF.R.S32.HI R11, RZ, 0x18, R60 ;  /* 0x00000018ff0b7819 */ /* 0x000fe2000001143c */
[----:B------:R-:W-:Y:S01]  /*9400*/  IMAD R15, R42, R40, R15 ;  /* 0x000000282a0f7224 */ /* 0x000fe200078e020f */
[----:B------:R-:W-:Y:S01]  /*9410*/  I2IP.S8.S32.SAT R60, R5, R4, R33 ;  /* 0x00000004053c7239 */ /* 0x000fe20000001421 */
[C---:B------:R-:W-:Y:S01]  /*9420*/  IMAD R18, R38.reuse, R18, RZ ;  /* 0x0000001226127224 */ /* 0x040fe200078e02ff */
[----:B------:R-:W-:Y:S01]  /*9430*/  SHF.R.S32.HI R5, RZ, 0x18, R58 ;  /* 0x00000018ff057819 */ /* 0x000fe2000001143a */
[----:B------:R-:W-:Y:S01]  /*9440*/  IMAD R16, R7, R40, R16 ;  /* 0x0000002807107224 */ /* 0x000fe200078e0210 */
[----:B------:R-:W-:Y:S01]  /*9450*/  I2IP.S8.S32.SAT R14, R15, R14, RZ ;  /* 0x0000000e0f0e7239 */ /* 0x000fe200000014ff */
[----:B------:R-:W-:Y:S01]  /*9460*/  IMAD R19, R38, R19, RZ ;  /* 0x0000001326137224 */ /* 0x000fe200078e02ff */
[----:B------:R-:W-:Y:S01]  /*9470*/  SHF.R.S32.HI R7, RZ, 0x18, R48 ;  /* 0x00000018ff077819 */ /* 0x000fe20000011430 */
[----:B------:R-:W-:Y:S01]  /*9480*/  IMAD R17, R10, R40, R17 ;  /* 0x000000280a117224 */ /* 0x000fe200078e0211 */
[----:B------:R-:W-:Y:S01]  /*9490*/  I2IP.S8.S32.SAT R62, R13, R12, R14 ;  /* 0x0000000c0d3e7239 */ /* 0x000fe2000000140e */
[-C--:B------:R-:W-:Y:S01]  /*94a0*/  IMAD R18, R11, R40.reuse, R18 ;  /* 0x000000280b127224 */ /* 0x080fe200078e0212 */
[----:B------:R-:W-:Y:S01]  /*94b0*/  SHF.R.S32.HI R6, RZ, 0x18, R57 ;  /* 0x00000018ff067819 */ /* 0x000fe20000011439 */
[----:B------:R-:W-:Y:S02]  /*94c0*/  IMAD.MOV.U32 R4, RZ, RZ, R59 ;  /* 0x000000ffff047224 */ /* 0x000fe400078e003b */
[-C--:B------:R-:W-:Y:S02]  /*94d0*/  IMAD R19, R43, R40.reuse, R19 ;  /* 0x000000282b137224 */ /* 0x080fe400078e0213 */
[----:B------:R-:W-:Y:S01]  /*94e0*/  IMAD R0, R4, R40, R0 ;  /* 0x0000002804007224 */ /* 0x000fe200078e0200 */
[----:B------:R-:W-:Y:S01]  /*94f0*/  MOV R4, R56 ;  /* 0x0000003800047202 */ /* 0x000fe20000000f00 */
[----:B------:R-:W-:Y:S01]  /*9500*/  IMAD R23, R38, R23, RZ ;  /* 0x0000001726177224 */ /* 0x000fe200078e02ff */
[----:B------:R-:W-:Y:S01]  /*9510*/  I2IP.S8.S32.SAT R18, R19, R18, RZ ;  /* 0x0000001213127239 */ /* 0x000fe200000014ff */
[-C--:B------:R-:W-:Y:S01]  /*9520*/  IMAD R2, R5, R40.reuse, R2 ;  /* 0x0000002805027224 */ /* 0x080fe200078e0202 */
[----:B------:R-:W-:Y:S01]  /*9530*/  SHF.R.S32.HI R5, RZ, 0x18, R55 ;  /* 0x00000018ff057819 */ /* 0x000fe20000011437 */
[----:B------:R-:W-:Y:S01]  /*9540*/  IMAD R3, R6, R40, R3 ;  /* 0x0000002806037224 */ /* 0x000fe200078e0203 */
[----:B------:R-:W-:Y:S01]  /*9550*/  I2IP.S8.S32.SAT R63, R17, R16, R18 ;  /* 0x00000010113f7239 */ /* 0x000fe20000001412 */
[-C--:B------:R-:W-:Y:S01]  /*9560*/  IMAD R23, R44, R40.reuse, R23 ;  /* 0x000000282c177224 */ /* 0x080fe200078e0217 */
[----:B------:R-:W-:Y:S01]  /*9570*/  SHF.R.S32.HI R6, RZ, 0x18, R54 ;  /* 0x00000018ff067819 */ /* 0x000fe20000011436 */
[-C--:B------:R-:W-:Y:S01]  /*9580*/  IMAD R20, R4, R40.reuse, R20 ;  /* 0x0000002804147224 */ /* 0x080fe200078e0214 */
[----:B------:R-:W-:Y:S01]  /*9590*/  MOV R4, R53 ;  /* 0x0000003500047202 */ /* 0x000fe20000000f00 */
[----:B------:R1:W-:Y:S01]  /*95a0*/  STS.128 [R69+UR44+0x5200], R60 ;  /* 0x0052003c45007988 */ /* 0x0003e20008000c2c */
[----:B------:R-:W-:Y:S01]  /*95b0*/  IMAD R27, R38, R27, RZ ;  /* 0x0000001b261b7224 */ /* 0x000fe200078e02ff */
[----:B------:R-:W-:Y:S01]  /*95c0*/  I2IP.S8.S32.SAT R3, R23, R3, RZ ;  /* 0x0000000317037239 */ /* 0x000fe200000014ff */
[-C--:B------:R-:W-:Y:S01]  /*95d0*/  IMAD R21, R5, R40.reuse, R21 ;  /* 0x0000002805157224 */ /* 0x080fe200078e0215 */
[----:B------:R-:W-:Y:S01]  /*95e0*/  SHF.R.S32.HI R5, RZ, 0x18, R52 ;  /* 0x00000018ff057819 */ /* 0x000fe20000011434 */
[-C--:B------:R-:W-:Y:S01]  /*95f0*/  IMAD R22, R6, R40.reuse, R22 ;  /* 0x0000002806167224 */ /* 0x080fe200078e0216 */
[----:B------:R-:W-:Y:S01]  /*9600*/  SHF.R.S32.HI R6, RZ, 0x18, R49 ;  /* 0x00000018ff067819 */ /* 0x000fe20000011431 */
[-C--:B------:R-:W-:Y:S02]  /*9610*/  IMAD R27, R45, R40.reuse, R27 ;  /* 0x000000282d1b7224 */ /* 0x080fe400078e021b */
[-C--:B------:R-:W-:Y:S01]  /*9620*/  IMAD R24, R4, R40.reuse, R24 ;  /* 0x0000002804187224 */ /* 0x080fe200078e0218 */
[----:B------:R-:W-:Y:S01]  /*9630*/  SHF.R.S32.HI R4, RZ, 0x18, R51 ;  /* 0x00000018ff047819 */ /* 0x000fe20000011433 */
[----:B------:R-:W-:Y:S01]  /*9640*/  IMAD R25, R5, R40, R25 ;  /* 0x0000002805197224 */ /* 0x000fe200078e0219 */
[----:B------:R-:W-:Y:S01]  /*9650*/  MOV R5, R50 ;  /* 0x0000003200057202 */ /* 0x000fe20000000f00 */
[----:B------:R-:W-:Y:S02]  /*9660*/  IMAD R31, R38, R31, RZ ;  /* 0x0000001f261f7224 */ /* 0x000fe400078e02ff */
[----:B------:R-:W-:Y:S01]  /*9670*/  IMAD R26, R4, R40, R26 ;  /* 0x00000028041a7224 */ /* 0x000fe200078e021a */
[----:B------:R-:W-:Y:S01]  /*9680*/  I2IP.S8.S32.SAT R4, R2, R0, R3 ;  /* 0x0000000002047239 */ /* 0x000fe20000001403 */
[-C--:B------:R-:W-:Y:S02]  /*9690*/  IMAD R31, R46, R40.reuse, R31 ;  /* 0x000000282e1f7224 */ /* 0x080fe400078e021f */
[----:B------:R-:W-:Y:S01]  /*96a0*/  IMAD R28, R5, R40, R28 ;  /* 0x00000028051c7224 */ /* 0x000fe200078e021c */
[----:B------:R-:W-:Y:S01]  /*96b0*/  I2IP.S8.S32.SAT R5, R27, R22, RZ ;  /* 0x000000161b057239 */ /* 0x000fe200000014ff */
[----:B------:R-:W-:Y:S01]  /*96c0*/  IMAD R29, R6, R40, R29 ;  /* 0x00000028061d7224 */ /* 0x000fe200078e021d */
[----:B------:R-:W-:Y:S01]  /*96d0*/  I2IP.S8.S32.SAT R6, R31, R26, RZ ;  /* 0x0000001a1f067239 */ /* 0x000fe200000014ff */
[----:B------:R-:W-:Y:S01]  /*96e0*/  IMAD R35, R38, R35, RZ ;  /* 0x0000002326237224 */ /* 0x000fe200078e02ff */
[----:B------:R-:W-:Y:S01]  /*96f0*/  I2IP.S8.S32.SAT R5, R21, R20, R5 ;  /* 0x0000001415057239 */ /* 0x000fe20000001405 */
[----:B------:R-:W-:Y:S01]  /*9700*/  IMAD R30, R7, R40, R30 ;  /* 0x00000028071e7224 */ /* 0x000fe200078e021e */
[----:B------:R-:W-:Y:S01]  /*9710*/  I2IP.S8.S32.SAT R6, R25, R24, R6 ;  /* 0x0000001819067239 */ /* 0x000fe20000001406 */
[----:B------:R-:W-:Y:S05]  /*9720*/  IMAD R35, R47, R40, R35 ;  /* 0x000000282f237224 */ /* 0x000fea00078e0223 */
[----:B------:R-:W-:Y:S04]  /*9730*/  I2IP.S8.S32.SAT R7, R35, R30, RZ ;  /* 0x0000001e23077239 */ /* 0x000fe800000014ff */
[----:B------:R-:W-:Y:S05]  /*9740*/  I2IP.S8.S32.SAT R7, R29, R28, R7 ;  /* 0x0000001c1d077239 */ /* 0x000fea0000001407 */
        /* <DEDUP_REMOVED lines=18> */
.L_x_131:
[----:B------:R-:W-:Y:S05]  /*9870*/  BSYNC.RECONVERGENT B0 ;  /* 0x0000000000007941 */ /* 0x000fea0003800200 */
.L_x_130:
[----:B------:R-:W-:Y:S01]  /*9880*/  R2UR UR5, R76 ;  /* 0x000000004c0572ca */ /* 0x000fe200000e0000 */
[----:B------:R-:W-:Y:S01]  /*9890*/  BAR.SYNC.DEFER_BLOCKING 0x1, 0x80 ;  /* 0x0042000000007b1d */ /* 0x000fe20000010000 */
[----:B------:R-:W-:Y:S01]  /*98a0*/  R2UR UR4, R77 ;  /* 0x000000004d0472ca */ /* 0x000fe200000e0000 */
[----:B------:R-:W-:Y:S01]  /*98b0*/  UISETP.NE.AND UP0, UPT, UR46, URZ, UPT ;  /* 0x000000ff2e00728c */ /* 0x000fe2000bf05270 */
[----:B------:R-:W-:Y:S02]  /*98c0*/  ISETP.NE.AND P0, PT, R79, 0x2, PT ;  /* 0x000000024f00780c */ /* 0x000fe40003f05270 */
[----:B------:R-:W-:Y:S02]  /*98d0*/  ISETP.NE.AND P1, PT, R36, 0x4, PT ;  /* 0x000000042400780c */ /* 0x000fe40003f25270 */
[----:B------:R-:W-:Y:S02]  /*98e0*/  SEL R2, RZ, 0x1, P0 ;  /* 0x00000001ff027807 */ /* 0x000fe40000000000 */
[----:B------:R-:W-:Y:S02]  /*98f0*/  SEL R0, RZ, 0x1, P1 ;  /* 0x00000001ff007807 */ /* 0x000fe40000800000 */
[----:B------:R-:W-:Y:S01]  /*9900*/  LOP3.LUT R83, R83, R2, RZ, 0x3c, !PT ;  /* 0x0000000253537212 */ /* 0x000fe200078e3cff */
[----:B------:R-:W-:Y:S01]  /*9910*/  UIADD3 UR20, UPT, UPT, UR37, UR5, URZ ;  /* 0x0000000525147290 */ /* 0x000fe2000fffe0ff */
[----:B------:R-:W-:Y:S01]  /*9920*/  LOP3.LUT R84, R84, R0, RZ, 0x3c, !PT ;  /* 0x0000000054547212 */ /* 0x000fe200078e3cff */
[----:B------:R-:W-:Y:S01]  /*9930*/  UIADD3 UR16, UPT, UPT, UR38, UR4, URZ ;  /* 0x0000000426107290 */ /* 0x000fe2000fffe0ff */
[----:B------:R-:W-:Y:S02]  /*9940*/  SEL R79, R79, RZ, P0 ;  /* 0x000000ff4f4f7207 */ /* 0x000fe40000000000 */
[----:B------:R-:W-:Y:S01]  /*9950*/  SEL R36, R36, RZ, P1 ;  /* 0x000000ff24247207 */ /* 0x000fe20000800000 */
[----:B------:R-:W-:Y:S01]  /*9960*/  UMOV UR36, UR59 ;  /* 0x0000003b00247c82 */ /* 0x000fe20008000000 */
[----:B------:R-:W-:Y:S07]  /*9970*/  BRA.U UP0, `(.L_x_132) ;  /* 0xffffffb900c47547 */ /* 0x000fee000b83ffff */
[----:B------:R-:W-:Y:S05]  /*9980*/  EXIT ;  /* 0x000000000000794d */ /* 0x000fea0003800000 */
.L_x_24:
[----:B---3--:R3:W4:Y:S02]  /*9990*/  SYNCS.PHASECHK.TRANS64.TRYWAIT P0, [R0+URZ+0x110], R2 ;  /* 0x00011002000075a7 */ /* 0x00872400080011ff */
[----:B----4-:R-:W-:Y:S05]  /*99a0*/  @!P0 NANOSLEEP.SYNCS 0x989680 ;  /* 0x009896800000895d */ /* 0x010fea0003900000 */
[----:B------:R-:W4:Y:S02]  /*99b0*/  @!P0 SYNCS.PHASECHK.TRANS64 P0, [R0+URZ+0x110], R2 ;  /* 0x00011002000085a7 */ /* 0x000f2400080010ff */
[----:B----4-:R-:W-:Y:S05]  /*99c0*/  @!P0 BRA `(.L_x_24) ;  /* 0xfffffffc00f08947 */ /* 0x010fea000383ffff */
[----:B------:R-:W-:Y:S05]  /*99d0*/  BRA `(.L_x_133) ;  /* 0xffffff8000147947 */ /* 0x000fea000383ffff */
.L_x_27:
[----:B--2---:R-:W-:-:S07]  /*99e0*/  MOV R0, UR33 ;  /* 0x0000002100007c02 */ /* 0x004fce0008000f00 */
.L_x_134:
[----:B--2---:R2:W3:Y:S02]  /*99f0*/  SYNCS.PHASECHK.TRANS64.TRYWAIT P0, [R0+URZ+0x28], R3 ;  /* 0x00002803000075a7 */ /* 0x0044e400080011ff */
[----:B---3--:R-:W-:Y:S05]  /*9a00*/  @!P0 NANOSLEEP.SYNCS 0x989680 ;  /* 0x009896800000895d */ /* 0x008fea0003900000 */
[----:B------:R-:W3:Y:S02]  /*9a10*/  @!P0 SYNCS.PHASECHK.TRANS64 P0, [R0+URZ+0x28], R3 ;  /* 0x00002803000085a7 */ /* 0x000ee400080010ff */
[----:B---3--:R-:W-:Y:S05]  /*9a20*/  @!P0 BRA `(.L_x_134) ;  /* 0xfffffffc00f08947 */ /* 0x008fea000383ffff */
[----:B------:R-:W-:Y:S05]  /*9a30*/  BRA `(.L_x_26) ;  /* 0xffffff8000607947 */ /* 0x000fea000383ffff */
.L_x_34:
[----:B-1----:R-:W-:-:S07]  /*9a40*/  MOV R0, UR17 ;  /* 0x0000001100007c02 */ /* 0x002fce0008000f00 */
.L_x_135:
[----:B-1----:R1:W2:Y:S02]  /*9a50*/  SYNCS.PHASECHK.TRANS64.TRYWAIT P0, [R0+URZ+0x28], R3 ;  /* 0x00002803000075a7 */ /* 0x0022a400080011ff */
[----:B--2---:R-:W-:Y:S05]  /*9a60*/  @!P0 NANOSLEEP.SYNCS 0x989680 ;  /* 0x009896800000895d */ /* 0x004fea0003900000 */
[----:B------:R-:W2:Y:S02]  /*9a70*/  @!P0 SYNCS.PHASECHK.TRANS64 P0, [R0+URZ+0x28], R3 ;  /* 0x00002803000085a7 */ /* 0x000ea400080010ff */
[----:B--2---:R-:W-:Y:S05]  /*9a80*/  @!P0 BRA `(.L_x_135) ;  /* 0xfffffffc00f08947 */ /* 0x004fea000383ffff */
[----:B------:R-:W-:Y:S05]  /*9a90*/  BRA `(.L_x_33) ;  /* 0xffffff8400207947 */ /* 0x000fea000383ffff */
.L_x_39:
[----:B-1----:R1:W2:Y:S02]  /*9aa0*/  SYNCS.PHASECHK.TRANS64.TRYWAIT P0, [R3+URZ+0xa0], R0 ;  /* 0x0000a000030075a7 */ /* 0x0022a400080011ff */
[----:B--2---:R-:W-:Y:S05]  /*9ab0*/  @!P0 NANOSLEEP.SYNCS 0x989680 ;  /* 0x009896800000895d */ /* 0x004fea0003900000 */
[----:B------:R-:W2:Y:S02]  /*9ac0*/  @!P0 SYNCS.PHASECHK.TRANS64 P0, [R3+URZ+0xa0], R0 ;  /* 0x0000a000030085a7 */ /* 0x000ea400080010ff */
[----:B--2---:R-:W-:Y:S05]  /*9ad0*/  @!P0 BRA `(.L_x_39) ;  /* 0xfffffffc00f08947 */ /* 0x004fea000383ffff */
[----:B------:R-:W-:Y:S05]  /*9ae0*/  BRA `(.L_x_136) ;  /* 0xffffff8400c87947 */ /* 0x000fea000383ffff */
.L_x_43:
[----:B------:R-:W-:-:S07]  /*9af0*/  MOV R0, UR4 ;  /* 0x0000000400007c02 */ /* 0x000fce0008000f00 */
.L_x_137:
[----:B-1----:R1:W2:Y:S02]  /*9b00*/  SYNCS.PHASECHK.TRANS64.TRYWAIT P0, [R0+URZ], R2 ;  /* 0x00000002000075a7 */ /* 0x0022a400080011ff */
[----:B--2---:R-:W-:Y:S05]  /*9b10*/  @!P0 NANOSLEEP.SYNCS 0x989680 ;  /* 0x009896800000895d */ /* 0x004fea0003900000 */
[----:B------:R-:W2:Y:S02]  /*9b20*/  @!P0 SYNCS.PHASECHK.TRANS64 P0, [R0+URZ], R2 ;  /* 0x00000002000085a7 */ /* 0x000ea400080010ff */
[----:B--2---:R-:W-:Y:S05]  /*9b30*/  @!P0 BRA `(.L_x_137) ;  /* 0xfffffffc00f08947 */ /* 0x004fea000383ffff */
[----:B------:R-:W-:Y:S05]  /*9b40*/  BRA `(.L_x_138) ;  /* 0xffffff8c00747947 */ /* 0x000fea000383ffff */
.L_x_44:
[----:B------:R-:W-:-:S07]  /*9b50*/  MOV R0, UR5 ;  /* 0x0000000500007c02 */ /* 0x000fce0008000f00 */
.L_x_139:
[----:B-1----:R1:W2:Y:S02]  /*9b60*/  SYNCS.PHASECHK.TRANS64.TRYWAIT P0, [R0+URZ], R3 ;  /* 0x00000003000075a7 */ /* 0x0022a400080011ff */
[----:B--2---:R-:W-:Y:S05]  /*9b70*/  @!P0 NANOSLEEP.SYNCS 0x989680 ;  /* 0x009896800000895d */ /* 0x004fea0003900000 */
[----:B------:R-:W2:Y:S02]  /*9b80*/  @!P0 SYNCS.PHASECHK.TRANS64 P0, [R0+URZ], R3 ;  /* 0x00000003000085a7 */ /* 0x000ea400080010ff */
[----:B--2---:R-:W-:Y:S05]  /*9b90*/  @!P0 BRA `(.L_x_139) ;  /* 0xfffffffc00f08947 */ /* 0x004fea000383ffff */
[----:B------:R-:W-:Y:S05]  /*9ba0*/  BRA `(.L_x_140) ;  /* 0xffffff8c00807947 */ /* 0x000fea000383ffff */
.L_x_45:
[----:B------:R-:W-:-:S07]  /*9bb0*/  MOV R0, UR5 ;  /* 0x0000000500007c02 */ /* 0x000fce0008000f00 */
.L_x_141:
[----:B-1----:R1:W2:Y:S02]  /*9bc0*/  SYNCS.PHASECHK.TRANS64.TRYWAIT P0, [R0+URZ], R3 ;  /* 0x00000003000075a7 */ /* 0x0022a400080011ff */
[----:B--2---:R-:W-:Y:S05]  /*9bd0*/  @!P0 NANOSLEEP.SYNCS 0x989680 ;  /* 0x009896800000895d */ /* 0x004fea0003900000 */
[----:B------:R-:W2:Y:S02]  /*9be0*/  @!P0 SYNCS.PHASECHK.TRANS64 P0, [R0+URZ], R3 ;  /* 0x00000003000085a7 */ /* 0x000ea400080010ff */
[----:B--2---:R-:W-:Y:S05]  /*9bf0*/  @!P0 BRA `(.L_x_141) ;  /* 0xfffffffc00f08947 */ /* 0x004fea000383ffff */
[----:B------:R-:W-:Y:S05]  /*9c00*/  BRA `(.L_x_142) ;  /* 0xffffff8c008c7947 */ /* 0x000fea000383ffff */
.L_x_46:
[----:B------:R-:W-:-:S07]  /*9c10*/  MOV R0, UR5 ;  /* 0x0000000500007c02 */ /* 0x000fce0008000f00 */
.L_x_143:
[----:B-1----:R1:W2:Y:S02]  /*9c20*/  SYNCS.PHASECHK.TRANS64.TRYWAIT P0, [R0+URZ], R3 ;  /* 0x00000003000075a7 */ /* 0x0022a400080011ff */
[----:B--2---:R-:W-:Y:S05]  /*9c30*/  @!P0 NANOSLEEP.SYNCS 0x989680 ;  /* 0x009896800000895d */ /* 0x004fea0003900000 */
[----:B------:R-:W2:Y:S02]  /*9c40*/  @!P0 SYNCS.PHASECHK.TRANS64 P0, [R0+URZ], R3 ;  /* 0x00000003000085a7 */ /* 0x000ea400080010ff */
[----:B--2---:R-:W-:Y:S05]  /*9c50*/  @!P0 BRA `(.L_x_143) ;  /* 0xfffffffc00f08947 */ /* 0x004fea000383ffff */
[----:B------:R-:W-:Y:S05]  /*9c60*/  BRA `(.L_x_144) ;  /* 0xffffff8c00987947 */ /* 0x000fea000383ffff */
.L_x_49:
[----:B--2---:R2:W3:Y:S02]  /*9c70*/  SYNCS.PHASECHK.TRANS64.TRYWAIT P0, [R2+URZ+0x100], R4 ;  /* 0x00010004020075a7 */ /* 0x0044e400080011ff */
[----:B---3--:R-:W-:Y:S05]  /*9c80*/  @!P0 NANOSLEEP.SYNCS 0x989680 ;  /* 0x009896800000895d */ /* 0x008fea0003900000 */
[----:B------:R-:W3:Y:S02]  /*9c90*/  @!P0 SYNCS.PHASECHK.TRANS64 P0, [R2+URZ+0x100], R4 ;  /* 0x00010004020085a7 */ /* 0x000ee400080010ff */
[----:B---3--:R-:W-:Y:S05]  /*9ca0*/  @!P0 BRA `(.L_x_49) ;  /* 0xfffffffc00f08947 */ /* 0x008fea000383ffff */
[----:B------:R-:W-:Y:S05]  /*9cb0*/  BRA `(.L_x_145) ;  /* 0xffffff8c00f47947 */ /* 0x000fea000383ffff */
.L_x_50:
[----:B------:R-:W-:-:S07]  /*9cc0*/  MOV R2, UR4 ;  /* 0x0000000400027c02 */ /* 0x000fce0008000f00 */
.L_x_146:
[----:B--2---:R2:W3:Y:S02]  /*9cd0*/  SYNCS.PHASECHK.TRANS64.TRYWAIT P0, [R2+URZ+0xb0], R5 ;  /* 0x0000b005020075a7 */ /* 0x0044e400080011ff */
[----:B---3--:R-:W-:Y:S05]  /*9ce0*/  @!P0 NANOSLEEP.SYNCS 0x989680 ;  /* 0x009896800000895d */ /* 0x008fea0003900000 */
[----:B------:R-:W3:Y:S02]  /*9cf0*/  @!P0 SYNCS.PHASECHK.TRANS64 P0, [R2+URZ+0xb0], R5 ;  /* 0x0000b005020085a7 */ /* 0x000ee400080010ff */
[----:B---3--:R-:W-:Y:S05]  /*9d00*/  @!P0 BRA `(.L_x_146) ;  /* 0xfffffffc00f08947 */ /* 0x008fea000383ffff */
[----:B------:R-:W-:Y:S05]  /*9d10*/  BRA `(.L_x_147) ;  /* 0xffffff9000047947 */ /* 0x000fea000383ffff */
.L_x_51:
[----:B--2---:R2:W3:Y:S02]  /*9d20*/  SYNCS.PHASECHK.TRANS64.TRYWAIT P1, [R2+URZ+0xa0], R4 ;  /* 0x0000a004020075a7 */ /* 0x0044e400080211ff */
[----:B---3--:R-:W-:Y:S05]  /*9d30*/  @!P1 NANOSLEEP.SYNCS 0x989680 ;  /* 0x009896800000995d */ /* 0x008fea0003900000 */
[----:B------:R-:W3:Y:S02]  /*9d40*/  @!P1 SYNCS.PHASECHK.TRANS64 P1, [R2+URZ+0xa0], R4 ;  /* 0x0000a004020095a7 */ /* 0x000ee400080210ff */
[----:B---3--:R-:W-:Y:S05]  /*9d50*/  @!P1 BRA `(.L_x_51) ;  /* 0xfffffffc00f09947 */ /* 0x008fea000383ffff */
[----:B------:R-:W-:Y:S05]  /*9d60*/  BRA `(.L_x_148) ;  /* 0xffffff9000347947 */ /* 0x000fea000383ffff */
.L_x_54:
[----:B------:R-:W-:-:S07]  /*9d70*/  MOV R0, UR4 ;  /* 0x0000000400007c02 */ /* 0x000fce0008000f00 */
.L_x_149:
[----:B--2---:R2:W3:Y:S02]  /*9d80*/  SYNCS.PHASECHK.TRANS64.TRYWAIT P0, [R0+URZ+0xb0], R2 ;  /* 0x0000b002000075a7 */ /* 0x0044e400080011ff */
[----:B---3--:R-:W-:Y:S05]  /*9d90*/  @!P0 NANOSLEEP.SYNCS 0x989680 ;  /* 0x009896800000895d */ /* 0x008fea0003900000 */
[----:B------:R-:W3:Y:S02]  /*9da0*/  @!P0 SYNCS.PHASECHK.TRANS64 P0, [R0+URZ+0xb0], R2 ;  /* 0x0000b002000085a7 */ /* 0x000ee400080010ff */
[----:B---3--:R-:W-:Y:S05]  /*9db0*/  @!P0 BRA `(.L_x_149) ;  /* 0xfffffffc00f08947 */ /* 0x008fea000383ffff */
[----:B------:R-:W-:Y:S05]  /*9dc0*/  BRA `(.L_x_53) ;  /* 0xffffff9000887947 */ /* 0x000fea000383ffff */
.L_x_61:
[----:B-1----:R1:W2:Y:S02]  /*9dd0*/  SYNCS.PHASECHK.TRANS64.TRYWAIT P1, [R0+URZ+0xa0], R2 ;  /* 0x0000a002000075a7 */ /* 0x0022a400080211ff */
[----:B--2---:R-:W-:Y:S05]  /*9de0*/  @!P1 NANOSLEEP.SYNCS 0x989680 ;  /* 0x009896800000995d */ /* 0x004fea0003900000 */
[----:B------:R-:W2:Y:S02]  /*9df0*/  @!P1 SYNCS.PHASECHK.TRANS64 P1, [R0+URZ+0xa0], R2 ;  /* 0x0000a002000095a7 */ /* 0x000ea400080210ff */
[----:B--2---:R-:W-:Y:S05]  /*9e00*/  @!P1 BRA `(.L_x_61) ;  /* 0xfffffffc00f09947 */ /* 0x004fea000383ffff */
[----:B------:R-:W-:Y:S05]  /*9e10*/  BRA `(.L_x_150) ;  /* 0xffffff9400fc7947 */ /* 0x000fea000383ffff */
.L_x_62:
[----:B------:R-:W-:-:S07]  /*9e20*/  MOV R2, UR31 ;  /* 0x0000001f00027c02 */ /* 0x000fce0008000f00 */
.L_x_151:
[----:B-1----:R1:W2:Y:S02]  /*9e30*/  SYNCS.PHASECHK.TRANS64.TRYWAIT P0, [R2+URZ+0xe0], R0 ;  /* 0x0000e000020075a7 */ /* 0x0022a400080011ff */
[----:B--2---:R-:W-:Y:S05]  /*9e40*/  @!P0 NANOSLEEP.SYNCS 0x989680 ;  /* 0x009896800000895d */ /* 0x004fea0003900000 */
[----:B------:R-:W2:Y:S02]  /*9e50*/  @!P0 SYNCS.PHASECHK.TRANS64 P0, [R2+URZ+0xe0], R0 ;  /* 0x0000e000020085a7 */ /* 0x000ea400080010ff */
[----:B--2---:R-:W-:Y:S05]  /*9e60*/  @!P0 BRA `(.L_x_151) ;  /* 0xfffffffc00f08947 */ /* 0x004fea000383ffff */
[----:B------:R-:W-:Y:S05]  /*9e70*/  BRA `(.L_x_152) ;  /* 0xffffff98004c7947 */ /* 0x000fea000383ffff */
.L_x_65:
[----:B------:R-:W-:Y:S07]  /*9e80*/  MOV R0, UR5 ;  /* 0x0000000500007c02 */ /* 0x000fee0008000f00 */
.L_x_153:
[----:B-1----:R1:W2:Y:S02]  /*9e90*/  SYNCS.PHASECHK.TRANS64.TRYWAIT P0, [R0+URZ], R2 ;  /* 0x00000002000075a7 */ /* 0x0022a400080011ff */
[----:B--2---:R-:W-:Y:S05]  /*9ea0*/  @!P0 NANOSLEEP.SYNCS 0x989680 ;  /* 0x009896800000895d */ /* 0x004fea0003900000 */
[----:B------:R-:W2:Y:S02]  /*9eb0*/  @!P0 SYNCS.PHASECHK.TRANS64 P0, [R0+URZ], R2 ;  /* 0x00000002000085a7 */ /* 0x000ea400080010ff */
[----:B--2---:R-:W-:Y:S05]  /*9ec0*/  @!P0 BRA `(.L_x_153) ;  /* 0xfffffffc00f08947 */ /* 0x004fea000383ffff */
[----:B------:R-:W-:Y:S05]  /*9ed0*/  BRA `(.L_x_64) ;  /* 0xffffff9800687947 */ /* 0x000fea000383ffff */
.L_x_68:
[----:B------:R-:W-:-:S07]  /*9ee0*/  MOV R0, UR4 ;  /* 0x0000000400007c02 */ /* 0x000fce0008000f00 */
.L_x_154:
[----:B--2---:R2:W4:Y:S02]  /*9ef0*/  SYNCS.PHASECHK.TRANS64.TRYWAIT P0, [R0+URZ], R2 ;  /* 0x00000002000075a7 */ /* 0x00452400080011ff */
[----:B----4-:R-:W-:Y:S05]  /*9f00*/  @!P0 NANOSLEEP.SYNCS 0x989680 ;  /* 0x009896800000895d */ /* 0x010fea0003900000 */
[----:B------:R-:W4:Y:S02]  /*9f10*/  @!P0 SYNCS.PHASECHK.TRANS64 P0, [R0+URZ], R2 ;  /* 0x00000002000085a7 */ /* 0x000f2400080010ff */
[----:B----4-:R-:W-:Y:S05]  /*9f20*/  @!P0 BRA `(.L_x_154) ;  /* 0xfffffffc00f08947 */ /* 0x010fea000383ffff */
[----:B------:R-:W-:Y:S05]  /*9f30*/  BRA `(.L_x_155) ;  /* 0xffffff9c00447947 */ /* 0x000fea000383ffff */
.L_x_69:
[----:B------:R-:W-:-:S07]  /*9f40*/  MOV R0, UR5 ;  /* 0x0000000500007c02 */ /* 0x000fce0008000f00 */
.L_x_156:
[----:B-1----:R1:W2:Y:S02]  /*9f50*/  SYNCS.PHASECHK.TRANS64.TRYWAIT P0, [R0+URZ], R3 ;  /* 0x00000003000075a7 */ /* 0x0022a400080011ff */
[----:B--2---:R-:W-:Y:S05]  /*9f60*/  @!P0 NANOSLEEP.SYNCS 0x989680 ;  /* 0x009896800000895d */ /* 0x004fea0003900000 */
[----:B------:R-:W2:Y:S02]  /*9f70*/  @!P0 SYNCS.PHASECHK.TRANS64 P0, [R0+URZ], R3 ;  /* 0x00000003000085a7 */ /* 0x000ea400080010ff */
[----:B--2---:R-:W-:Y:S05]  /*9f80*/  @!P0 BRA `(.L_x_156) ;  /* 0xfffffffc00f08947 */ /* 0x004fea000383ffff */
[----:B------:R-:W-:Y:S05]  /*9f90*/  BRA `(.L_x_157) ;  /* 0xffffff9c00507947 */ /* 0x000fea000383ffff */
.L_x_70:
[----:B------:R-:W-:-:S07]  /*9fa0*/  MOV R0, UR5 ;  /* 0x0000000500007c02 */ /* 0x000fce0008000f00 */
.L_x_158:
[----:B-1----:R1:W2:Y:S02]  /*9fb0*/  SYNCS.PHASECHK.TRANS64.TRYWAIT P0, [R0+URZ], R3 ;  /* 0x00000003000075a7 */ /* 0x0022a400080011ff */
[----:B--2---:R-:W-:Y:S05]  /*9fc0*/  @!P0 NANOSLEEP.SYNCS 0x989680 ;  /* 0x009896800000895d */ /* 0x004fea0003900000 */
[----:B------:R-:W2:Y:S02]  /*9fd0*/  @!P0 SYNCS.PHASECHK.TRANS64 P0, [R0+URZ], R3 ;  /* 0x00000003000085a7 */ /* 0x000ea400080010ff */
[----:B--2---:R-:W-:Y:S05]  /*9fe0*/  @!P0 BRA `(.L_x_158) ;  /* 0xfffffffc00f08947 */ /* 0x004fea000383ffff */
[----:B------:R-:W-:Y:S05]  /*9ff0*/  BRA `(.L_x_159) ;  /* 0xffffff9c005c7947 */ /* 0x000fea000383ffff */
.L_x_71:
[----:B-1----:R-:W-:-:S07]  /*a000*/  MOV R0, UR4 ;  /* 0x0000000400007c02 */ /* 0x002fce0008000f00 */
.L_x_160:
[----:B-1----:R1:W2:Y:S02]  /*a010*/  SYNCS.PHASECHK.TRANS64.TRYWAIT P0, [R0+URZ], R2 ;  /* 0x00000002000075a7 */ /* 0x0022a400080011ff */
[----:B--2---:R-:W-:Y:S05]  /*a020*/  @!P0 NANOSLEEP.SYNCS 0x989680 ;  /* 0x009896800000895d */ /* 0x004fea0003900000 */
[----:B------:R-:W2:Y:S02]  /*a030*/  @!P0 SYNCS.PHASECHK.TRANS64 P0, [R0+URZ], R2 ;  /* 0x00000002000085a7 */ /* 0x000ea400080010ff */
[----:B--2---:R-:W-:Y:S05]  /*a040*/  @!P0 BRA `(.L_x_160) ;  /* 0xfffffffc00f08947 */ /* 0x004fea000383ffff */
[----:B------:R-:W-:Y:S05]  /*a050*/  BRA `(.L_x_161) ;  /* 0xffffff9c00687947 */ /* 0x000fea000383ffff */
.L_x_76:
[----:B---3--:R3:W4:Y:S02]  /*a060*/  SYNCS.PHASECHK.TRANS64.TRYWAIT P0, [R12+URZ+0xa0], R0 ;  /* 0x0000a0000c0075a7 */ /* 0x00872400080011ff */
[----:B----4-:R-:W-:Y:S05]  /*a070*/  @!P0 NANOSLEEP.SYNCS 0x989680 ;  /* 0x009896800000895d */ /* 0x010fea0003900000 */
[----:B------:R-:W4:Y:S02]  /*a080*/  @!P0 SYNCS.PHASECHK.TRANS64 P0, [R12+URZ+0xa0], R0 ;  /* 0x0000a0000c0085a7 */ /* 0x000f2400080010ff */
[----:B----4-:R-:W-:Y:S05]  /*a090*/  @!P0 BRA `(.L_x_76) ;  /* 0xfffffffc00f08947 */ /* 0x010fea000383ffff */
[----:B------:R-:W-:Y:S05]  /*a0a0*/  BRA `(.L_x_162) ;  /* 0xffffffa000887947 */ /* 0x000fea000383ffff */
.L_x_79:
[----:B-1----:R-:W-:Y:S07]  /*a0b0*/  MOV R0, UR21 ;  /* 0x0000001500007c02 */ /* 0x002fee0008000f00 */
.L_x_163:
[----:B-1----:R1:W3:Y:S02]  /*a0c0*/  SYNCS.PHASECHK.TRANS64.TRYWAIT P2, [R0+URZ+0x98], R6 ;  /* 0x00009806000075a7 */ /* 0x0022e400080411ff */
[----:B---3--:R-:W-:Y:S05]  /*a0d0*/  @!P2 NANOSLEEP.SYNCS 0x989680 ;  /* 0x009896800000a95d */ /* 0x008fea0003900000 */
[----:B------:R-:W3:Y:S02]  /*a0e0*/  @!P2 SYNCS.PHASECHK.TRANS64 P2, [R0+URZ+0x98], R6 ;  /* 0x000098060000a5a7 */ /* 0x000ee400080410ff */
[----:B---3--:R-:W-:Y:S05]  /*a0f0*/  @!P2 BRA `(.L_x_163) ;  /* 0xfffffffc00f0a947 */ /* 0x008fea000383ffff */
[----:B------:R-:W-:Y:S05]  /*a100*/  BRA `(.L_x_78) ;  /* 0xffffffa400f07947 */ /* 0x000fea000383ffff */
.L_x_82:
[----:B------:R-:W-:Y:S07]  /*a110*/  MOV R0, UR21 ;  /* 0x0000001500007c02 */ /* 0x000fee0008000f00 */
.L_x_164:
[----:B-1----:R1:W3:Y:S02]  /*a120*/  SYNCS.PHASECHK.TRANS64.TRYWAIT P0, [R0+URZ+0x70], R9 ;  /* 0x00007009000075a7 */ /* 0x0022e400080011ff */
[----:B---3--:R-:W-:Y:S05]  /*a130*/  @!P0 NANOSLEEP.SYNCS 0x989680 ;  /* 0x009896800000895d */ /* 0x008fea0003900000 */
[----:B------:R-:W3:Y:S02]  /*a140*/  @!P0 SYNCS.PHASECHK.TRANS64 P0, [R0+URZ+0x70], R9 ;  /* 0x00007009000085a7 */ /* 0x000ee400080010ff */
[----:B---3--:R-:W-:Y:S05]  /*a150*/  @!P0 BRA `(.L_x_164) ;  /* 0xfffffffc00f08947 */ /* 0x008fea000383ffff */
[----:B------:R-:W-:Y:S05]  /*a160*/  BRA `(.L_x_165) ;  /* 0xffffffa8004c7947 */ /* 0x000fea000383ffff */
.L_x_83:
[----:B------:R-:W-:Y:S07]  /*a170*/  MOV R0, UR21 ;  /* 0x0000001500007c02 */ /* 0x000fee0008000f00 */
.L_x_166:
[----:B-1----:R1:W3:Y:S02]  /*a180*/  SYNCS.PHASECHK.TRANS64.TRYWAIT P0, [R0+URZ+0x78], R9 ;  /* 0x00007809000075a7 */ /* 0x0022e400080011ff */
[----:B---3--:R-:W-:Y:S05]  /*a190*/  @!P0 NANOSLEEP.SYNCS 0x989680 ;  /* 0x009896800000895d */ /* 0x008fea0003900000 */
[----:B------:R-:W3:Y:S02]  /*a1a0*/  @!P0 SYNCS.PHASECHK.TRANS64 P0, [R0+URZ+0x78], R9 ;  /* 0x00007809000085a7 */ /* 0x000ee400080010ff */
[----:B---3--:R-:W-:Y:S05]  /*a1b0*/  @!P0 BRA `(.L_x_166) ;  /* 0xfffffffc00f08947 */ /* 0x008fea000383ffff */
[----:B------:R-:W-:Y:S05]  /*a1c0*/  BRA `(.L_x_167) ;  /* 0xffffffa800887947 */ /* 0x000fea000383ffff */
.L_x_84:
[----:B------:R-:W-:Y:S07]  /*a1d0*/  MOV R0, UR21 ;  /* 0x0000001500007c02 */ /* 0x000fee0008000f00 */
.L_x_168:
[----:B-1----:R1:W3:Y:S02]  /*a1e0*/  SYNCS.PHASECHK.TRANS64.TRYWAIT P0, [R0+URZ+0x80], R9 ;  /* 0x00008009000075a7 */ /* 0x0022e400080011ff */
[----:B---3--:R-:W-:Y:S05]  /*a1f0*/  @!P0 NANOSLEEP.SYNCS 0x989680 ;  /* 0x009896800000895d */ /* 0x008fea0003900000 */
[----:B------:R-:W3:Y:S02]  /*a200*/  @!P0 SYNCS.PHASECHK.TRANS64 P0, [R0+URZ+0x80], R9 ;  /* 0x00008009000085a7 */ /* 0x000ee400080010ff */
[----:B---3--:R-:W-:Y:S05]  /*a210*/  @!P0 BRA `(.L_x_168) ;  /* 0xfffffffc00f08947 */ /* 0x008fea000383ffff */
[----:B------:R-:W-:Y:S05]  /*a220*/  BRA `(.L_x_169) ;  /* 0xffffffa800d07947 */ /* 0x000fea000383ffff */
.L_x_85:
[----:B------:R-:W-:Y:S07]  /*a230*/  MOV R0, UR21 ;  /* 0x0000001500007c02 */ /* 0x000fee0008000f00 */
.L_x_170:
[----:B-1----:R1:W3:Y:S02]  /*a240*/  SYNCS.PHASECHK.TRANS64.TRYWAIT P0, [R0+URZ+0x88], R9 ;  /* 0x00008809000075a7 */ /* 0x0022e400080011ff */
[----:B---3--:R-:W-:Y:S05]  /*a250*/  @!P0 NANOSLEEP.SYNCS 0x989680 ;  /* 0x009896800000895d */ /* 0x008fea0003900000 */
[----:B------:R-:W3:Y:S02]  /*a260*/  @!P0 SYNCS.PHASECHK.TRANS64 P0, [R0+URZ+0x88], R9 ;  /* 0x00008809000085a7 */ /* 0x000ee400080010ff */
[----:B---3--:R-:W-:Y:S05]  /*a270*/  @!P0 BRA `(.L_x_170) ;  /* 0xfffffffc00f08947 */ /* 0x008fea000383ffff */
[----:B------:R-:W-:Y:S05]  /*a280*/  BRA `(.L_x_171) ;  /* 0xffffffac00147947 */ /* 0x000fea000383ffff */
.L_x_87:
[----:B------:R-:W-:-:S07]  /*a290*/  MOV R0, UR21 ;  /* 0x0000001500007c02 */ /* 0x000fce0008000f00 */
.L_x_172:
[----:B-1----:R1:W4:Y:S02]  /*a2a0*/  SYNCS.PHASECHK.TRANS64.TRYWAIT P0, [R0+URZ+0x70], R2 ;  /* 0x00007002000075a7 */ /* 0x00232400080011ff */
[----:B----4-:R-:W-:Y:S05]  /*a2b0*/  @!P0 NANOSLEEP.SYNCS 0x989680 ;  /* 0x009896800000895d */ /* 0x010fea0003900000 */
[----:B------:R-:W4:Y:S02]  /*a2c0*/  @!P0 SYNCS.PHASECHK.TRANS64 P0, [R0+URZ+0x70], R2 ;  /* 0x00007002000085a7 */ /* 0x000f2400080010ff */
[----:B----4-:R-:W-:Y:S05]  /*a2d0*/  @!P0 BRA `(.L_x_172) ;  /* 0xfffffffc00f08947 */ /* 0x010fea000383ffff */
[----:B------:R-:W-:Y:S05]  /*a2e0*/  BRA `(.L_x_173) ;  /* 0xffffffac008c7947 */ /* 0x000fea000383ffff */
.L_x_88:
[----:B-1----:R-:W-:-:S07]  /*a2f0*/  MOV R0, UR21 ;  /* 0x0000001500007c02 */ /* 0x002fce0008000f00 */
.L_x_174:
[----:B-1----:R1:W4:Y:S02]  /*a300*/  SYNCS.PHASECHK.TRANS64.TRYWAIT P0, [R0+URZ+0x78], R2 ;  /* 0x00007802000075a7 */ /* 0x00232400080011ff */
[----:B----4-:R-:W-:Y:S05]  /*a310*/  @!P0 NANOSLEEP.SYNCS 0x989680 ;  /* 0x009896800000895d */ /* 0x010fea0003900000 */
[----:B------:R-:W4:Y:S02]  /*a320*/  @!P0 SYNCS.PHASECHK.TRANS64 P0, [R0+URZ+0x78], R2 ;  /* 0x00007802000085a7 */ /* 0x000f2400080010ff */
[----:B----4-:R-:W-:Y:S05]  /*a330*/  @!P0 BRA `(.L_x_174) ;  /* 0xfffffffc00f08947 */ /* 0x010fea000383ffff */
[----:B------:R-:W-:Y:S05]  /*a340*/  BRA `(.L_x_175) ;  /* 0xffffffac007c7947 */ /* 0x000fea000383ffff */
.L_x_89:
[----:B-1----:R-:W-:-:S07]  /*a350*/  MOV R0, UR21 ;  /* 0x0000001500007c02 */ /* 0x002fce0008000f00 */
.L_x_176:
[----:B-1----:R1:W4:Y:S02]  /*a360*/  SYNCS.PHASECHK.TRANS64.TRYWAIT P0, [R0+URZ+0x80], R2 ;  /* 0x00008002000075a7 */ /* 0x00232400080011ff */
[----:B----4-:R-:W-:Y:S05]  /*a370*/  @!P0 NANOSLEEP.SYNCS 0x989680 ;  /* 0x009896800000895d */ /* 0x010fea0003900000 */
[----:B------:R-:W4:Y:S02]  /*a380*/  @!P0 SYNCS.PHASECHK.TRANS64 P0, [R0+URZ+0x80], R2 ;  /* 0x00008002000085a7 */ /* 0x000f2400080010ff */
[----:B----4-:R-:W-:Y:S05]  /*a390*/  @!P0 BRA `(.L_x_176) ;  /* 0xfffffffc00f08947 */ /* 0x010fea000383ffff */
[----:B------:R-:W-:Y:S05]  /*a3a0*/  BRA `(.L_x_177) ;  /* 0xffffffac006c7947 */ /* 0x000fea000383ffff */
.L_x_91:
[----:B-1----:R1:W2:Y:S02]  /*a3b0*/  SYNCS.PHASECHK.TRANS64.TRYWAIT P0, [R3+URZ+0xa0], R0 ;  /* 0x0000a000030075a7 */ /* 0x0022a400080011ff */
[----:B--2---:R-:W-:Y:S05]  /*a3c0*/  @!P0 NANOSLEEP.SYNCS 0x989680 ;  /* 0x009896800000895d */ /* 0x004fea0003900000 */
[----:B------:R-:W2:Y:S02]  /*a3d0*/  @!P0 SYNCS.PHASECHK.TRANS64 P0, [R3+URZ+0xa0], R0 ;  /* 0x0000a000030085a7 */ /* 0x000ea400080010ff */
[----:B--2---:R-:W-:Y:S05]  /*a3e0*/  @!P0 BRA `(.L_x_91) ;  /* 0xfffffffc00f08947 */ /* 0x004fea000383ffff */
[----:B------:R-:W-:Y:S05]  /*a3f0*/  BRA `(.L_x_178) ;  /* 0xffffffb000387947 */ /* 0x000fea000383ffff */
.L_x_102:
[----:B-1----:R1:W2:Y:S02]  /*a400*/  SYNCS.PHASECHK.TRANS64.TRYWAIT P1, [R2+URZ+0x50], R0 ;  /* 0x00005000020075a7 */ /* 0x0022a400080211ff */
[----:B--2---:R-:W-:Y:S05]  /*a410*/  @!P1 NANOSLEEP.SYNCS 0x989680 ;  /* 0x009896800000995d */ /* 0x004fea0003900000 */
[----:B------:R-:W2:Y:S02]  /*a420*/  @!P1 SYNCS.PHASECHK.TRANS64 P1, [R2+URZ+0x50], R0 ;  /* 0x00005000020095a7 */ /* 0x000ea400080210ff */
[----:B--2---:R-:W-:Y:S05]  /*a430*/  @!P1 BRA `(.L_x_102) ;  /* 0xfffffffc00f09947 */ /* 0x004fea000383ffff */
[----:B------:R-:W-:Y:S05]  /*a440*/  BRA `(.L_x_101) ;  /* 0xffffffbc00ac7947 */ /* 0x000fea000383ffff */
.L_x_104:
[----:B-1----:R1:W2:Y:S02]  /*a450*/  SYNCS.PHASECHK.TRANS64.TRYWAIT P0, [R52+URZ+0xc0], R3 ;  /* 0x0000c003340075a7 */ /* 0x0022a400080011ff */
[----:B--2---:R-:W-:Y:S05]  /*a460*/  @!P0 NANOSLEEP.SYNCS 0x989680 ;  /* 0x009896800000895d */ /* 0x004fea0003900000 */
[----:B------:R-:W2:Y:S02]  /*a470*/  @!P0 SYNCS.PHASECHK.TRANS64 P0, [R52+URZ+0xc0], R3 ;  /* 0x0000c003340085a7 */ /* 0x000ea400080010ff */
[----:B--2---:R-:W-:Y:S05]  /*a480*/  @!P0 BRA `(.L_x_104) ;  /* 0xfffffffc00f08947 */ /* 0x004fea000383ffff */
[----:B------:R-:W-:Y:S05]  /*a490*/  BRA `(.L_x_103) ;  /* 0xffffffc000007947 */ /* 0x000fea000383ffff */
.L_x_112:
[----:B--2---:R2:W3:Y:S02]  /*a4a0*/  SYNCS.PHASECHK.TRANS64.TRYWAIT P0, [R0+URZ+0x50], R2 ;  /* 0x00005002000075a7 */ /* 0x0044e400080011ff */
[----:B---3--:R-:W-:Y:S05]  /*a4b0*/  @!P0 NANOSLEEP.SYNCS 0x989680 ;  /* 0x009896800000895d */ /* 0x008fea0003900000 */
[----:B------:R-:W3:Y:S02]  /*a4c0*/  @!P0 SYNCS.PHASECHK.TRANS64 P0, [R0+URZ+0x50], R2 ;  /* 0x00005002000085a7 */ /* 0x000ee400080010ff */
[----:B---3--:R-:W-:Y:S05]  /*a4d0*/  @!P0 BRA `(.L_x_112) ;  /* 0xfffffffc00f08947 */ /* 0x008fea000383ffff */
[----:B------:R-:W-:Y:S05]  /*a4e0*/  BRA `(.L_x_111) ;  /* 0xffffffc800f47947 */ /* 0x000fea000383ffff */
.L_x_120:
[----:B--2---:R2:W3:Y:S02]  /*a4f0*/  SYNCS.PHASECHK.TRANS64.TRYWAIT P0, [R0+URZ+0x50], R4 ;  /* 0x00005004000075a7 */ /* 0x0044e400080011ff */
[----:B---3--:R-:W-:Y:S05]  /*a500*/  @!P0 NANOSLEEP.SYNCS 0x989680 ;  /* 0x009896800000895d */ /* 0x008fea0003900000 */
[----:B------:R-:W3:Y:S02]  /*a510*/  @!P0 SYNCS.PHASECHK.TRANS64 P0, [R0+URZ+0x50], R4 ;  /* 0x00005004000085a7 */ /* 0x000ee400080010ff */
[----:B---3--:R-:W-:Y:S05]  /*a520*/  @!P0 BRA `(.L_x_120) ;  /* 0xfffffffc00f08947 */ /* 0x008fea000383ffff */
[----:B------:R-:W-:Y:S05]  /*a530*/  BRA `(.L_x_119) ;  /* 0xffffffd800307947 */ /* 0x000fea000383ffff */
.L_x_128:
[----:B--2---:R2:W3:Y:S02]  /*a540*/  SYNCS.PHASECHK.TRANS64.TRYWAIT P0, [R0+URZ+0x50], R2 ;  /* 0x00005002000075a7 */ /* 0x0044e400080011ff */
[----:B---3--:R-:W-:Y:S05]  /*a550*/  @!P0 NANOSLEEP.SYNCS 0x989680 ;  /* 0x009896800000895d */ /* 0x008fea0003900000 */
[----:B------:R-:W3:Y:S02]  /*a560*/  @!P0 SYNCS.PHASECHK.TRANS64 P0, [R0+URZ+0x50], R2 ;  /* 0x00005002000085a7 */ /* 0x000ee400080010ff */
[----:B---3--:R-:W-:Y:S05]  /*a570*/  @!P0 BRA `(.L_x_128) ;  /* 0xfffffffc00f08947 */ /* 0x008fea000383ffff */
[----:B------:R-:W-:Y:S05]  /*a580*/  BRA `(.L_x_127) ;  /* 0xffffffe4007c7947 */ /* 0x000fea000383ffff */
        .weak           $__internal_0_$__cuda_sm10x_tcgen05_guardrail_trap_col_being_dealloced_not_returned_by_alloc
        .type           $__internal_0_$__cuda_sm10x_tcgen05_guardrail_trap_col_being_dealloced_not_returned_by_alloc,@function
        .size           $__internal_0_$__cuda_sm10x_tcgen05_guardrail_trap_col_being_dealloced_not_returned_by_alloc,($__internal_1_$__cuda_sm10x_tcgen05_guardrail_trap_phase_invalid_during_alloc - $__internal_0_$__cuda_sm10x_tcgen05_guardrail_trap_col_being_dealloced_not_returned_by_alloc)
$__internal_0_$__cuda_sm10x_tcgen05_guardrail_trap_col_being_dealloced_not_returned_by_alloc:
[----:B------:R-:W-:Y:S05]  /*a590*/  BPT.TRAP 0x1 ;  /* 0x000000040000795c */ /* 0x000fea0000300000 */
[----:B------:R-:W-:-:S04]  /*a5a0*/  HFMA2 R3, -RZ, RZ, 0, 0 ;  /* 0x00000000ff037431 */ /* 0x000fc800000001ff */
[----:B------:R-:W-:Y:S05]  /*a5b0*/  RET.REL.NODEC R2 `(_ZN7cutlass13device_kernelINS_4gemm6kernel13GemmUniversalIN4cute5tupleIJiiiiEEENS1_10collective13CollectiveMmaINS1_35MainloopSm100TmaUmmaWarpSpecializedILi5ELi2ELi4ENS5_IJNS4_1CILi2EEESB_NSA_ILi1EEEEEEEENS5_IJNSA_ILi64EEENSA_ILi256EEENSA_ILi128EEEEEEaNS5_IJlSC_lEEEaSJ_NS4_8TiledMMAINS4_8MMA_AtomIJNS4_15SM100_MMA_S8_SSIaaiLi64ELi256ELNS4_4UMMA5MajorE0ELSO_0ELNSN_8SaturateE0EEEEEENS4_6LayoutINS5_IJSC_SC_SC_EEENS5_IJNSA_ILi0EEESU_SU_EEEEENS5_IJNS4_10UnderscoreESX_SX_EEEEENS4_23SM90_TMA_LOAD_MULTICASTENS4_14ComposedLayoutINS4_7SwizzleILi3ELi4ELi3EEENS4_18smem_ptr_flag_bitsILi8EEENSS_INS5_IJNSA_ILi8EEESH_EEENS5_IJSH_SC_EEEEEEEvNS4_8identityES10_S1A_vS1B_EENS_8epilogue10collective18CollectiveEpilogueINS1D_23Sm100TmaWarpSpecializedILi4ELi2ELi32ELb0ELb0EEEJSI_NS5_IJNSS_ISF_SC_EES1I_EEEaSJ_aSJ_NS1D_6fusion15FusionCallbacksIS1H_NS1K_17LinearCombinationIaiaiLNS_15FloatRoundStyleE2EEESI_S1J_JEEENS4_5SM1004TMEM4LOAD26SM100_TMEM_LOAD_16dp32b32xENS4_13SM90_TMA_LOADENS11_INS12_ILi2ELi4ELi3EEES15_NSS_INS5_IJS16_SF_EEENS5_IJSF_SC_EEEEEEENS4_39AutoVectorizingCopyWithAssumedAlignmentILi128EEENS4_14SM90_TMA_STOREES1Z_S21_S21_EEEvvEEEEvNT_6ParamsE) ;  /* 0xffffff5802907950 */ /* 0x000fea0003c3ffff */
        .weak           $__internal_1_$__cuda_sm10x_tcgen05_guardrail_trap_phase_invalid_during_alloc
        .type           $__internal_1_$__cuda_sm10x_tcgen05_guardrail_trap_phase_invalid_during_alloc,@function
        .size           $__internal_1_$__cuda_sm10x_tcgen05_guardrail_trap_phase_invalid_during_alloc,($__internal_2_$__cuda_sm10x_tcgen05_guardrail_trap_unallocated_columns_being_dealloced - $__internal_1_$__cuda_sm10x_tcgen05_guardrail_trap_phase_invalid_during_alloc)
$__internal_1_$__cuda_sm10x_tcgen05_guardrail_trap_phase_invalid_during_alloc:
[----:B------:R-:W-:Y:S05]  /*a5c0*/  BPT.TRAP 0x1 ;  /* 0x000000040000795c */ /* 0x000fea0000300000 */
[----:B------:R-:W-:-:S04]  /*a5d0*/  MOV R5, 0x0 ;  /* 0x0000000000057802 */ /* 0x000fc80000000f00 */
[----:B------:R-:W-:Y:S05]  /*a5e0*/  RET.REL.NODEC R4 `(_ZN7cutlass13device_kernelINS_4gemm6kernel13GemmUniversalIN4cute5tupleIJiiiiEEENS1_10collective13CollectiveMmaINS1_35MainloopSm100TmaUmmaWarpSpecializedILi5ELi2ELi4ENS5_IJNS4_1CILi2EEESB_NSA_ILi1EEEEEEEENS5_IJNSA_ILi64EEENSA_ILi256EEENSA_ILi128EEEEEEaNS5_IJlSC_lEEEaSJ_NS4_8TiledMMAINS4_8MMA_AtomIJNS4_15SM100_MMA_S8_SSIaaiLi64ELi256ELNS4_4UMMA5MajorE0ELSO_0ELNSN_8SaturateE0EEEEEENS4_6LayoutINS5_IJSC_SC_SC_EEENS5_IJNSA_ILi0EEESU_SU_EEEEENS5_IJNS4_10UnderscoreESX_SX_EEEEENS4_23SM90_TMA_LOAD_MULTICASTENS4_14ComposedLayoutINS4_7SwizzleILi3ELi4ELi3EEENS4_18smem_ptr_flag_bitsILi8EEENSS_INS5_IJNSA_ILi8EEESH_EEENS5_IJSH_SC_EEEEEEEvNS4_8identityES10_S1A_vS1B_EENS_8epilogue10collective18CollectiveEpilogueINS1D_23Sm100TmaWarpSpecializedILi4ELi2ELi32ELb0ELb0EEEJSI_NS5_IJNSS_ISF_SC_EES1I_EEEaSJ_aSJ_NS1D_6fusion15FusionCallbacksIS1H_NS1K_17LinearCombinationIaiaiLNS_15FloatRoundStyleE2EEESI_S1J_JEEENS4_5SM1004TMEM4LOAD26SM100_TMEM_LOAD_16dp32b32xENS4_13SM90_TMA_LOADENS11_INS12_ILi2ELi4ELi3EEES15_NSS_INS5_IJS16_SF_EEENS5_IJSF_SC_EEEEEEENS4_39AutoVectorizingCopyWithAssumedAlignmentILi128EEENS4_14SM90_TMA_STOREES1Z_S21_S21_EEEvvEEEEvNT_6ParamsE) ;  /* 0xffffff5804847950 */ /* 0x000fea0003c3ffff */
        .weak           $__internal_2_$__cuda_sm10x_tcgen05_guardrail_trap_unallocated_columns_being_dealloced
        .type           $__internal_2_$__cuda_sm10x_tcgen05_guardrail_trap_unallocated_columns_being_dealloced,@function
        .size           $__internal_2_$__cuda_sm10x_tcgen05_guardrail_trap_unallocated_columns_being_dealloced,(.L_x_180 - $__internal_2_$__cuda_sm10x_tcgen05_guardrail_trap_unallocated_columns_being_dealloced)
$__internal_2_$__cuda_sm10x_tcgen05_guardrail_trap_unallocated_columns_being_dealloced:
[----:B------:R-:W-:Y:S05]  /*a5f0*/  BPT.TRAP 0x1 ;  /* 0x000000040000795c */ /* 0x000fea0000300000 */
[----:B------:R-:W-:-:S04]  /*a600*/  HFMA2 R3, -RZ, RZ, 0, 0 ;  /* 0x00000000ff037431 */ /* 0x000fc800000001ff */
[----:B------:R-:W-:Y:S05]  /*a610*/  RET.REL.NODEC R2 `(_ZN7cutlass13device_kernelINS_4gemm6kernel13GemmUniversalIN4cute5tupleIJiiiiEEENS1_10collective13CollectiveMmaINS1_35MainloopSm100TmaUmmaWarpSpecializedILi5ELi2ELi4ENS5_IJNS4_1CILi2EEESB_NSA_ILi1EEEEEEEENS5_IJNSA_ILi64EEENSA_ILi256EEENSA_ILi128EEEEEEaNS5_IJlSC_lEEEaSJ_NS4_8TiledMMAINS4_8MMA_AtomIJNS4_15SM100_MMA_S8_SSIaaiLi64ELi256ELNS4_4UMMA5MajorE0ELSO_0ELNSN_8SaturateE0EEEEEENS4_6LayoutINS5_IJSC_SC_SC_EEENS5_IJNSA_ILi0EEESU_SU_EEEEENS5_IJNS4_10UnderscoreESX_SX_EEEEENS4_23SM90_TMA_LOAD_MULTICASTENS4_14ComposedLayoutINS4_7SwizzleILi3ELi4ELi3EEENS4_18smem_ptr_flag_bitsILi8EEENSS_INS5_IJNSA_ILi8EEESH_EEENS5_IJSH_SC_EEEEEEEvNS4_8identityES10_S1A_vS1B_EENS_8epilogue10collective18CollectiveEpilogueINS1D_23Sm100TmaWarpSpecializedILi4ELi2ELi32ELb0ELb0EEEJSI_NS5_IJNSS_ISF_SC_EES1I_EEEaSJ_aSJ_NS1D_6fusion15FusionCallbacksIS1H_NS1K_17LinearCombinationIaiaiLNS_15FloatRoundStyleE2EEESI_S1J_JEEENS4_5SM1004TMEM4LOAD26SM100_TMEM_LOAD_16dp32b32xENS4_13SM90_TMA_LOADENS11_INS12_ILi2ELi4ELi3EEES15_NSS_INS5_IJS16_SF_EEENS5_IJSF_SC_EEEEEEENS4_39AutoVectorizingCopyWithAssumedAlignmentILi128EEENS4_14SM90_TMA_STOREES1Z_S21_S21_EEEvvEEEEvNT_6ParamsE) ;  /* 0xffffff5802787950 */ /* 0x000fea0003c3ffff */
.L_x_179:
[----:B------:R-:W-:-:S00]  /*a620*/  BRA `(.L_x_179) ;  /* 0xfffffffc00fc7947 */ /* 0x000fc0000383ffff */
[----:B------:R-:W-:-:S00]  /*a630*/  NOP ;  /* 0x0000000000007918 */ /* 0x000fc00000000000 */
        /* <DEDUP_REMOVED lines=12> */
.L_x_180:


//--------------------- .nv.global.init           --------------------------
	.section	.nv.global.init,"aw",@progbits
.nv.global.init:
	.type		$str$27,@object
	.size		$str$27,($str$28 - $str$27)
$str$27:
        /*0000*/ 	.byte	0x28, 0x61, 0x64, 0x64, 0x72, 0x65, 0x73, 0x73, 0x20, 0x26, 0x20, 0x6d, 0x61, 0x73, 0x6b, 0x29
        /*0010*/ 	.byte	0x20, 0x3d, 0x3d, 0x20, 0x30, 0x00
	.type		$str$28,@object
	.size		$str$28,($str$26 - $str$28)
$str$28:
        /*0016*/ 	.byte	0x2f, 0x74, 0x6d, 0x70, 0x2f, 0x63, 0x75, 0x74, 0x6c, 0x61, 0x73, 0x73, 0x5f, 0x73, 0x77, 0x65
        /*0026*/ 	.byte	0x65, 0x70, 0x5f, 0x73, 0x72, 0x63, 0x2f, 0x69, 0x6e, 0x63, 0x6c, 0x75, 0x64, 0x65, 0x2f, 0x63
        /*0036*/ 	.byte	0x75, 0x74, 0x65, 0x2f, 0x70, 0x6f, 0x69, 0x6e, 0x74, 0x65, 0x72, 0x5f, 0x66, 0x6c, 0x61, 0x67
        /*0046*/ 	.byte	0x67, 0x65, 0x64, 0x2e, 0x68, 0x70, 0x70, 0x00
	.type		$str$26,@object
	.size		$str$26,($str$25 - $str$26)
$str$26:
        /*004e*/ 	.byte	0x2f, 0x74, 0x6d, 0x70, 0x2f, 0x63, 0x75, 0x74, 0x6c, 0x61, 0x73, 0x73, 0x5f, 0x73, 0x77, 0x65
        /*005e*/ 	.byte	0x65, 0x70, 0x5f, 0x73, 0x72, 0x63, 0x2f, 0x69, 0x6e, 0x63, 0x6c, 0x75, 0x64, 0x65, 0x2f, 0x63
        /*006e*/ 	.byte	0x75, 0x74, 0x65, 0x2f, 0x61, 0x74, 0x6f, 0x6d, 0x2f, 0x63, 0x6f, 0x70, 0x79, 0x5f, 0x74, 0x72
        /*007e*/ 	.byte	0x61, 0x69, 0x74, 0x73, 0x5f, 0x73, 0x6d, 0x31, 0x30, 0x30, 0x2e, 0x68, 0x70, 0x70, 0x00
	.type		$str$25,@object
	.size		$str$25,(__unnamed_1 - $str$25)
$str$25:
        /*008d*/ 	.byte	0x28, 0x28, 0x75, 0x69, 0x6e, 0x74, 0x33, 0x32, 0x5f, 0x74, 0x28, 0x74, 0x68, 0x72, 0x65, 0x61
        /*009d*/ 	.byte	0x64, 0x49, 0x64, 0x78, 0x2e, 0x78, 0x29, 0x20, 0x2f, 0x20, 0x33, 0x32, 0x29, 0x20, 0x25, 0x20
        /*00ad*/ 	.byte	0x34, 0x29, 0x20, 0x3d, 0x3d, 0x20, 0x28, 0x28, 0x28, 0x74, 0x6d, 0x65, 0x6d, 0x5f, 0x61, 0x64
        /*00bd*/ 	.byte	0x64, 0x72, 0x20, 0x3e, 0x3e, 0x20, 0x31, 0x36, 0x29, 0x20, 0x2f, 0x20, 0x33, 0x32, 0x29, 0x20
        /*00cd*/ 	.byte	0x25, 0x20, 0x34, 0x29, 0x00
	.type		__unnamed_1,@object
	.size		__unnamed_1,(__unnamed_2 - __unnamed_1)
__unnamed_1:
        /*00d2*/ 	.byte	0x61, 0x75, 0x74, 0x6f, 0x20, 0x63, 0x75, 0x74, 0x65, 0x3a, 0x3a, 0x61, 0x73, 0x5f, 0x70, 0x6f
        /* <DEDUP_REMOVED lines=24> */
        /*0262*/ 	.byte	0x00
	.type		__unnamed_2,@object
	.size		__unnamed_2,(__unnamed_3 - __unnamed_2)
__unnamed_2:
        /* <DEDUP_REMOVED lines=26> */
	.type		__unnamed_3,@object
	.size		__unnamed_3,(.L_3 - __unnamed_3)
__unnamed_3:
        /* <DEDUP_REMOVED lines=41> */
.L_3:


//--------------------- .nv.shared._ZN7cutlass13device_kernelINS_4gemm6kernel13GemmUniversalIN4cute5tupleIJiiiiEEENS1_10collective13CollectiveMmaINS1_35MainloopSm100TmaUmmaWarpSpecializedILi5ELi2ELi4ENS5_IJNS4_1CILi2EEESB_NSA_ILi1EEEEEEEENS5_IJNSA_ILi64EEENSA_ILi256EEENSA_ILi128EEEEEEaNS5_IJlSC_lEEEaSJ_NS4_8TiledMMAINS4_8MMA_AtomIJNS4_15SM100_MMA_S8_SSIaaiLi64ELi256ELNS4_4UMMA5MajorE0ELSO_0ELNSN_8SaturateE0EEEEEENS4_6LayoutINS5_IJSC_SC_SC_EEENS5_IJNSA_ILi0EEESU_SU_EEEEENS5_IJNS4_10UnderscoreESX_SX_EEEEENS4_23SM90_TMA_LOAD_MULTICASTENS4_14ComposedLayoutINS4_7SwizzleILi3ELi4ELi3EEENS4_18smem_ptr_flag_bitsILi8EEENSS_INS5_IJNSA_ILi8EEESH_EEENS5_IJSH_SC_EEEEEEEvNS4_8identityES10_S1A_vS1B_EENS_8epilogue10collective18CollectiveEpilogueINS1D_23Sm100TmaWarpSpecializedILi4ELi2ELi32ELb0ELb0EEEJSI_NS5_IJNSS_ISF_SC_EES1I_EEEaSJ_aSJ_NS1D_6fusion15FusionCallbacksIS1H_NS1K_17LinearCombinationIaiaiLNS_15FloatRoundStyleE2EEESI_S1J_JEEENS4_5SM1004TMEM4LOAD26SM100_TMEM_LOAD_16dp32b32xENS4_13SM90_TMA_LOADENS11_INS12_ILi2ELi4ELi3EEES15_NSS_INS5_IJS16_SF_EEENS5_IJSF_SC_EEEEEEENS4_39AutoVectorizingCopyWithAssumedAlignmentILi128EEENS4_14SM90_TMA_STOREES1Z_S21_S21_EEEvvEEEEvNT_6ParamsE --------------------------
	.section	.nv.shared._ZN7cutlass13device_kernelINS_4gemm6kernel13GemmUniversalIN4cute5tupleIJiiiiEEENS1_10collective13CollectiveMmaINS1_35MainloopSm100TmaUmmaWarpSpecializedILi5ELi2ELi4ENS5_IJNS4_1CILi2EEESB_NSA_ILi1EEEEEEEENS5_IJNSA_ILi64EEENSA_ILi256EEENSA_ILi128EEEEEEaNS5_IJlSC_lEEEaSJ_NS4_8TiledMMAINS4_8MMA_AtomIJNS4_15SM100_MMA_S8_SSIaaiLi64ELi256ELNS4_4UMMA5MajorE0ELSO_0ELNSN_8SaturateE0EEEEEENS4_6LayoutINS5_IJSC_SC_SC_EEENS5_IJNSA_ILi0EEESU_SU_EEEEENS5_IJNS4_10UnderscoreESX_SX_EEEEENS4_23SM90_TMA_LOAD_MULTICASTENS4_14ComposedLayoutINS4_7SwizzleILi3ELi4ELi3EEENS4_18smem_ptr_flag_bitsILi8EEENSS_INS5_IJNSA_ILi8EEESH_EEENS5_IJSH_SC_EEEEEEEvNS4_8identityES10_S1A_vS1B_EENS_8epilogue10collective18CollectiveEpilogueINS1D_23Sm100TmaWarpSpecializedILi4ELi2ELi32ELb0ELb0EEEJSI_NS5_IJNSS_ISF_SC_EES1I_EEEaSJ_aSJ_NS1D_6fusion15FusionCallbacksIS1H_NS1K_17LinearCombinationIaiaiLNS_15FloatRoundStyleE2EEESI_S1J_JEEENS4_5SM1004TMEM4LOAD26SM100_TMEM_LOAD_16dp32b32xENS4_13SM90_TMA_LOADENS11_INS12_ILi2ELi4ELi3EEES15_NSS_INS5_IJS16_SF_EEENS5_IJSF_SC_EEEEEEENS4_39AutoVectorizingCopyWithAssumedAlignmentILi128EEENS4_14SM90_TMA_STOREES1Z_S21_S21_EEEvvEEEEvNT_6ParamsE,"aw",@nobits
	.sectionflags	@""
	.align	16
	.zero		1024


//--------------------- .nv.shared.reserved.0     --------------------------
	.section	.nv.shared.reserved.0,"aw",@nobits
	.weak		__nv_reservedSMEM_offset_0_alias
	.size		__nv_reservedSMEM_offset_0_alias, 0, 64
	.other		__nv_reservedSMEM_offset_0_alias,@"STO_CUDA_RESERVED_SHARED STV_DEFAULT"
__nv_reservedSMEM_offset_0_alias:
	.zero		0
.nv.shared.reserved.0:
	.zero		64
	.weak		__nv_reservedSMEM_tcgen05_partition
	.type		__nv_reservedSMEM_tcgen05_partition,@object
	.size		__nv_reservedSMEM_tcgen05_partition,(.L_0 - __nv_reservedSMEM_tcgen05_partition)
__nv_reservedSMEM_tcgen05_partition:
	.zero		32
.L_0:


//--------------------- .nv.global                --------------------------
	.section	.nv.global,"aw",@nobits
.nv.global:
	.type		_ZN40_INTERNAL_17e443cd_4_k_cu_2e7e43d4_102424cute1_E,@object
	.size		_ZN40_INTERNAL_17e443cd_4_k_cu_2e7e43d4_102424cute1_E,(_ZN40_INTERNAL_17e443cd_4_k_cu_2e7e43d4_102424cuda3std3__45__cpo6cbeginE - _ZN40_INTERNAL_17e443cd_4_k_cu_2e7e43d4_102424cute1_E)
_ZN40_INTERNAL_17e443cd_4_k_cu_2e7e43d4_102424cute1_E:
	.zero		1
	.type		_ZN40_INTERNAL_17e443cd_4_k_cu_2e7e43d4_102424cuda3std3__45__cpo6cbeginE,@object
	.size		_ZN40_INTERNAL_17e443cd_4_k_cu_2e7e43d4_102424cuda3std3__45__cpo6cbeginE,(_ZN40_INTERNAL_17e443cd_4_k_cu_2e7e43d4_102424cuda3std3__48in_placeE - _ZN40_INTERNAL_17e443cd_4_k_cu_2e7e43d4_102424cuda3std3__45__cpo6cbeginE)
_ZN40_INTERNAL_17e443cd_4_k_cu_2e7e43d4_102424cuda3std3__45__cpo6cbeginE:
	.zero		1
	.type		_ZN40_INTERNAL_17e443cd_4_k_cu_2e7e43d4_102424cuda3std3__48in_placeE,@object
	.size		_ZN40_INTERNAL_17e443cd_4_k_cu_2e7e43d4_102424cuda3std3__48in_placeE,(_ZN40_INTERNAL_17e443cd_4_k_cu_2e7e43d4_102424cuda3std6ranges3__45__cpo9iter_moveE - _ZN40_INTERNAL_17e443cd_4_k_cu_2e7e43d4_102424cuda3std3__48in_placeE)
_ZN40_INTERNAL_17e443cd_4_k_cu_2e7e43d4_102424cuda3std3__48in_placeE:
	.zero		1
	.type		_ZN40_INTERNAL_17e443cd_4_k_cu_2e7e43d4_102424cuda3std6ranges3__45__cpo9iter_moveE,@object
	.size		_ZN40_INTERNAL_17e443cd_4_k_cu_2e7e43d4_102424cuda3std6ranges3__45__cpo9iter_moveE,(_ZN40_INTERNAL_17e443cd_4_k_cu_2e7e43d4_102424cuda3std3__45__cpo5beginE - _ZN40_INTERNAL_17e443cd_4_k_cu_2e7e43d4_102424cuda3std6ranges3__45__cpo9iter_moveE)
_ZN40_INTERNAL_17e443cd_4_k_cu_2e7e43d4_102424cuda3std6ranges3__45__cpo9iter_moveE:
	.zero		1
	.type		_ZN40_INTERNAL_17e443cd_4_k_cu_2e7e43d4_102424cuda3std3__45__cpo5beginE,@object
	.size		_ZN40_INTERNAL_17e443cd_4_k_cu_2e7e43d4_102424cuda3std3__45__cpo5beginE,(_ZN40_INTERNAL_17e443cd_4_k_cu_2e7e43d4_102424cuda3std3__442_GLOBAL__N__17e443cd_4_k_cu_2e7e43d4_102426ignoreE - _ZN40_INTERNAL_17e443cd_4_k_cu_2e7e43d4_102424cuda3std3__45__cpo5beginE)
_ZN40_INTERNAL_17e443cd_4_k_cu_2e7e43d4_102424cuda3std3__45__cpo5beginE:
	.zero		1
	.type		_ZN40_INTERNAL_17e443cd_4_k_cu_2e7e43d4_102424cuda3std3__442_GLOBAL__N__17e443cd_4_k_cu_2e7e43d4_102426ignoreE,@object
	.size		_ZN40_INTERNAL_17e443cd_4_k_cu_2e7e43d4_102424cuda3std3__442_GLOBAL__N__17e443cd_4_k_cu_2e7e43d4_102426ignoreE,(_ZN40_INTERNAL_17e443cd_4_k_cu_2e7e43d4_102424cute7productE - _ZN40_INTERNAL_17e443cd_4_k_cu_2e7e43d4_102424cuda3std3__442_GLOBAL__N__17e443cd_4_k_cu_2e7e43d4_102426ignoreE)
_ZN40_INTERNAL_17e443cd_4_k_cu_2e7e43d4_102424cuda3std3__442_GLOBAL__N__17e443cd_4_k_cu_2e7e43d4_102426ignoreE:
	.zero		1
	.type		_ZN40_INTERNAL_17e443cd_4_k_cu_2e7e43d4_102424cute7productE,@object
	.size		_ZN40_INTERNAL_17e443cd_4_k_cu_2e7e43d4_102424cute7productE,(_ZN40_INTERNAL_17e443cd_4_k_cu_2e7e43d4_102424cuda3std3__45__cpo3endE - _ZN40_INTERNAL_17e443cd_4_k_cu_2e7e43d4_102424cute7productE)
_ZN40_INTERNAL_17e443cd_4_k_cu_2e7e43d4_102424cute7productE:
	.zero		1
	.type		_ZN40_INTERNAL_17e443cd_4_k_cu_2e7e43d4_102424cuda3std3__45__cpo3endE,@object
	.size		_ZN40_INTERNAL_17e443cd_4_k_cu_2e7e43d4_102424cuda3std3__45__cpo3endE,(_ZN40_INTERNAL_17e443cd_4_k_cu_2e7e43d4_102424cuda3std3__419piecewise_constructE - _ZN40_INTERNAL_17e443cd_4_k_cu_2e7e43d4_102424cuda3std3__45__cpo3endE)
_ZN40_INTERNAL_17e443cd_4_k_cu_2e7e43d4_102424cuda3std3__45__cpo3endE:
	.zero		1
	.type		_ZN40_INTERNAL_17e443cd_4_k_cu_2e7e43d4_102424cuda3std3__419piecewise_constructE,@object
	.size		_ZN40_INTERNAL_17e443cd_4_k_cu_2e7e43d4_102424cuda3std3__419piecewise_constructE,(_ZN40_INTERNAL_17e443cd_4_k_cu_2e7e43d4_102424cuda3std3__45__cpo4cendE - _ZN40_INTERNAL_17e443cd_4_k_cu_2e7e43d4_102424cuda3std3__419piecewise_constructE)
_ZN40_INTERNAL_17e443cd_4_k_cu_2e7e43d4_102424cuda3std3__419piecewise_constructE:
	.zero		1
	.type		_ZN40_INTERNAL_17e443cd_4_k_cu_2e7e43d4_102424cuda3std3__45__cpo4cendE,@object
	.size		_ZN40_INTERNAL_17e443cd_4_k_cu_2e7e43d4_102424cuda3std3__45__cpo4cendE,(_ZN40_INTERNAL_17e443cd_4_k_cu_2e7e43d4_102424cuda3std6ranges3__45__cpo4swapE - _ZN40_INTERNAL_17e443cd_4_k_cu_2e7e43d4_102424cuda3std3__45__cpo4cendE)
_ZN40_INTERNAL_17e443cd_4_k_cu_2e7e43d4_102424cuda3std3__45__cpo4cendE:
	.zero		1
	.type		_ZN40_INTERNAL_17e443cd_4_k_cu_2e7e43d4_102424cuda3std6ranges3__45__cpo4swapE,@object
	.size		_ZN40_INTERNAL_17e443cd_4_k_cu_2e7e43d4_102424cuda3std6ranges3__45__cpo4swapE,(.L_11 - _ZN40_INTERNAL_17e443cd_4_k_cu_2e7e43d4_102424cuda3std6ranges3__45__cpo4swapE)
_ZN40_INTERNAL_17e443cd_4_k_cu_2e7e43d4_102424cuda3std6ranges3__45__cpo4swapE:
	.zero		1
.L_11:


//--------------------- .nv.constant0._ZN7cutlass13device_kernelINS_4gemm6kernel13GemmUniversalIN4cute5tupleIJiiiiEEENS1_10collective13CollectiveMmaINS1_35MainloopSm100TmaUmmaWarpSpecializedILi5ELi2ELi4ENS5_IJNS4_1CILi2EEESB_NSA_ILi1EEEEEEEENS5_IJNSA_ILi64EEENSA_ILi256EEENSA_ILi128EEEEEEaNS5_IJlSC_lEEEaSJ_NS4_8TiledMMAINS4_8MMA_AtomIJNS4_15SM100_MMA_S8_SSIaaiLi64ELi256ELNS4_4UMMA5MajorE0ELSO_0ELNSN_8SaturateE0EEEEEENS4_6LayoutINS5_IJSC_SC_SC_EEENS5_IJNSA_ILi0EEESU_SU_EEEEENS5_IJNS4_10UnderscoreESX_SX_EEEEENS4_23SM90_TMA_LOAD_MULTICASTENS4_14ComposedLayoutINS4_7SwizzleILi3ELi4ELi3EEENS4_18smem_ptr_flag_bitsILi8EEENSS_INS5_IJNSA_ILi8EEESH_EEENS5_IJSH_SC_EEEEEEEvNS4_8identityES10_S1A_vS1B_EENS_8epilogue10collective18CollectiveEpilogueINS1D_23Sm100TmaWarpSpecializedILi4ELi2ELi32ELb0ELb0EEEJSI_NS5_IJNSS_ISF_SC_EES1I_EEEaSJ_aSJ_NS1D_6fusion15FusionCallbacksIS1H_NS1K_17LinearCombinationIaiaiLNS_15FloatRoundStyleE2EEESI_S1J_JEEENS4_5SM1004TMEM4LOAD26SM100_TMEM_LOAD_16dp32b32xENS4_13SM90_TMA_LOADENS11_INS12_ILi2ELi4ELi3EEES15_NSS_INS5_IJS16_SF_EEENS5_IJSF_SC_EEEEEEENS4_39AutoVectorizingCopyWithAssumedAlignmentILi128EEENS4_14SM90_TMA_STOREES1Z_S21_S21_EEEvvEEEEvNT_6ParamsE --------------------------
	.section	.nv.constant0._ZN7cutlass13device_kernelINS_4gemm6kernel13GemmUniversalIN4cute5tupleIJiiiiEEENS1_10collective13CollectiveMmaINS1_35MainloopSm100TmaUmmaWarpSpecializedILi5ELi2ELi4ENS5_IJNS4_1CILi2EEESB_NSA_ILi1EEEEEEEENS5_IJNSA_ILi64EEENSA_ILi256EEENSA_ILi128EEEEEEaNS5_IJlSC_lEEEaSJ_NS4_8TiledMMAINS4_8MMA_AtomIJNS4_15SM100_MMA_S8_SSIaaiLi64ELi256ELNS4_4UMMA5MajorE0ELSO_0ELNSN_8SaturateE0EEEEEENS4_6LayoutINS5_IJSC_SC_SC_EEENS5_IJNSA_ILi0EEESU_SU_EEEEENS5_IJNS4_10UnderscoreESX_SX_EEEEENS4_23SM90_TMA_LOAD_MULTICASTENS4_14ComposedLayoutINS4_7SwizzleILi3ELi4ELi3EEENS4_18smem_ptr_flag_bitsILi8EEENSS_INS5_IJNSA_ILi8EEESH_EEENS5_IJSH_SC_EEEEEEEvNS4_8identityES10_S1A_vS1B_EENS_8epilogue10collective18CollectiveEpilogueINS1D_23Sm100TmaWarpSpecializedILi4ELi2ELi32ELb0ELb0EEEJSI_NS5_IJNSS_ISF_SC_EES1I_EEEaSJ_aSJ_NS1D_6fusion15FusionCallbacksIS1H_NS1K_17LinearCombinationIaiaiLNS_15FloatRoundStyleE2EEESI_S1J_JEEENS4_5SM1004TMEM4LOAD26SM100_TMEM_LOAD_16dp32b32xENS4_13SM90_TMA_LOADENS11_INS12_ILi2ELi4ELi3EEES15_NSS_INS5_IJS16_SF_EEENS5_IJSF_SC_EEEEEEENS4_39AutoVectorizingCopyWithAssumedAlignmentILi128EEENS4_14SM90_TMA_STOREES1Z_S21_S21_EEEvvEEEEvNT_6ParamsE,"a",@progbits
	.sectionflags	@""
	.align	4
.nv.constant0._ZN7cutlass13device_kernelINS_4gemm6kernel13GemmUniversalIN4cute5tupleIJiiiiEEENS1_10collective13CollectiveMmaINS1_35MainloopSm100TmaUmmaWarpSpecializedILi5ELi2ELi4ENS5_IJNS4_1CILi2EEESB_NSA_ILi1EEEEEEEENS5_IJNSA_ILi64EEENSA_ILi256EEENSA_ILi128EEEEEEaNS5_IJlSC_lEEEaSJ_NS4_8TiledMMAINS4_8MMA_AtomIJNS4_15SM100_MMA_S8_SSIaaiLi64ELi256ELNS4_4UMMA5MajorE0ELSO_0ELNSN_8SaturateE0EEEEEENS4_6LayoutINS5_IJSC_SC_SC_EEENS5_IJNSA_ILi0EEESU_SU_EEEEENS5_IJNS4_10UnderscoreESX_SX_EEEEENS4_23SM90_TMA_LOAD_MULTICASTENS4_14ComposedLayoutINS4_7SwizzleILi3ELi4ELi3EEENS4_18smem_ptr_flag_bitsILi8EEENSS_INS5_IJNSA_ILi8EEESH_EEENS5_IJSH_SC_EEEEEEEvNS4_8identityES10_S1A_vS1B_EENS_8epilogue10collective18CollectiveEpilogueINS1D_23Sm100TmaWarpSpecializedILi4ELi2ELi32ELb0ELb0EEEJSI_NS5_IJNSS_ISF_SC_EES1I_EEEaSJ_aSJ_NS1D_6fusion15FusionCallbacksIS1H_NS1K_17LinearCombinationIaiaiLNS_15FloatRoundStyleE2EEESI_S1J_JEEENS4_5SM1004TMEM4LOAD26SM100_TMEM_LOAD_16dp32b32xENS4_13SM90_TMA_LOADENS11_INS12_ILi2ELi4ELi3EEES15_NSS_INS5_IJS16_SF_EEENS5_IJSF_SC_EEEEEEENS4_39AutoVectorizingCopyWithAssumedAlignmentILi128EEENS4_14SM90_TMA_STOREES1Z_S21_S21_EEEvvEEEEvNT_6ParamsE:
	.zero		2944


//--------------------- SYMBOLS --------------------------

	.type		.nv.reservedSmem.offset0,@object
	.size		.nv.reservedSmem.offset0,0x4
	.type		.nv.reservedSmem.cap,@object
	.size		.nv.reservedSmem.cap,0x4
	.type		__assertfail,@function
